// auto-generated by cutlass_sweep.gemm — config: {"arch": "sm_100", "cluster_m": 1, "cluster_n": 2, "dtype": "e4m3", "stages": 0, "tile_k": 64, "tile_m": 64, "tile_n": 128}
#include "cutlass/cutlass.h"
#include "cutlass/gemm/collective/collective_builder.hpp"
#include "cutlass/gemm/device/gemm_universal_adapter.h"
#include "cutlass/gemm/kernel/gemm_universal.hpp"
#include "cutlass/epilogue/collective/collective_builder.hpp"

using ElemA = cutlass::float_e4m3_t;
using ElemB = cutlass::float_e4m3_t;
using ElemCD = cutlass::float_e4m3_t;
using Acc  = float;
using TileShape    = cute::Shape<cute::_64, cute::_128, cute::_64>;
using ClusterShape = cute::Shape<cute::_1, cute::_2, cute::_1>;

using CollectiveEpilogue = typename cutlass::epilogue::collective::CollectiveBuilder<
    cutlass::arch::Sm100, cutlass::arch::OpClassTensorOp,
    TileShape, ClusterShape,
    cutlass::epilogue::collective::EpilogueTileAuto,
    Acc, Acc,
    ElemCD, cutlass::layout::RowMajor, 128 / cutlass::sizeof_bits<ElemCD>::value,
    ElemCD, cutlass::layout::RowMajor, 128 / cutlass::sizeof_bits<ElemCD>::value,
    cutlass::epilogue::collective::EpilogueScheduleAuto
  >::CollectiveOp;

using CollectiveMainloop = typename cutlass::gemm::collective::CollectiveBuilder<
    cutlass::arch::Sm100, cutlass::arch::OpClassTensorOp,
    ElemA, cutlass::layout::RowMajor, 128 / cutlass::sizeof_bits<ElemA>::value,
    ElemB, cutlass::layout::ColumnMajor, 128 / cutlass::sizeof_bits<ElemB>::value,
    Acc,
    TileShape, ClusterShape,
    cutlass::gemm::collective::StageCountAutoCarveout<static_cast<int>(sizeof(typename CollectiveEpilogue::SharedStorage))>,
    cutlass::gemm::collective::KernelScheduleAuto
  >::CollectiveOp;

using GemmKernel = cutlass::gemm::kernel::GemmUniversal<
    cute::Shape<int,int,int,int>,
    CollectiveMainloop,
    CollectiveEpilogue
>;
using Gemm = cutlass::gemm::device::GemmUniversalAdapter<GemmKernel>;

// Force the device kernel symbol into the cubin without needing a host main.
auto* _anchor = &cutlass::device_kernel<GemmKernel>;


// ===== COMPILED SASS (sm_100a) =====

	.target	sm_100a

	.elftype	@"ET_EXEC"


//--------------------- .note.nv.tkinfo           --------------------------
	.section	.note.nv.tkinfo,"",@"SHT_NOTE"
	.sectionflags	@"SHF_NOTE_NV_TKINFO"
	.tkinfo
        /*0018*/ 	.word	0x00000002
        /*0030*/ 	.string	""
        /*0030*/ 	.string	"ptxas"
        /*0030*/ 	.string	"Cuda compilation tools, release 13.0, V13.0.88"
        /*0030*/ 	.string	"Build cuda_13.0.r13.0/compiler.36424714_0"
        /*0030*/ 	.string	"-arch sm_100a -m 64 "



//--------------------- .note.nv.cuinfo           --------------------------
	.section	.note.nv.cuinfo,"",@"SHT_NOTE"
	.sectionflags	@"SHF_NOTE_NV_CUINFO"
        /*0018*/ 	.short	0x0002
        /*001a*/ 	.short	0x0064
        /*001c*/ 	.short	0x0082
	.zero		2


//--------------------- .nv.info                  --------------------------
	.section	.nv.info,"",@"SHT_CUDA_INFO"
	.align	4


	//----- nvinfo : EIATTR_REGCOUNT
	.align		4
        /*0000*/ 	.byte	0x04, 0x2f
        /*0002*/ 	.short	(.L_19 - .L_18)
	.align		4
.L_18:
        /*0004*/ 	.word	index@(_ZN7cutlass13device_kernelINS_4gemm6kernel13GemmUniversalIN4cute5tupleIJiiiiEEENS1_10collective13CollectiveMmaINS1_35MainloopSm100TmaUmmaWarpSpecializedILi17ELi2ELi4ENS5_IJNS4_1CILi1EEENSA_ILi2EEESB_EEEEENS5_IJNSA_ILi64EEENSA_ILi128EEESF_EEENS_12float_e4m3_tENS5_IJlSB_lEEESI_SJ_NS4_8TiledMMAINS4_8MMA_AtomIJNS4_10MMA_TraitsINS4_19SM100_MMA_F8F6F4_SSEJSI_SI_fSF_SG_NS4_17integral_constantINS4_4UMMA5MajorELSQ_0EEESR_NSO_INSP_7ScaleInELSS_0EEEST_EEEEEENS4_6LayoutINS5_IJSB_SB_SB_EEENS5_IJNSA_ILi0EEESY_SY_EEEEENS5_IJNS4_10UnderscoreES11_S11_EEEEENS4_23SM90_TMA_LOAD_MULTICASTENS4_14ComposedLayoutINS4_7SwizzleILi2ELi4ELi3EEENS4_18smem_ptr_flag_bitsILi8EEENSW_INS5_IJNSA_ILi8EEESF_EEENS5_IJSF_SB_EEEEEEEvNS4_8identityENS4_13SM90_TMA_LOADES1E_vS1F_EENS_8epilogue10collective18CollectiveEpilogueINS1I_23Sm100TmaWarpSpecializedILi2ELi2ELi32ELb0ELb0EEEJSH_NS5_IJNSW_ISF_SB_EES1N_EEESI_SJ_SI_SJ_NS1I_6fusion15FusionCallbacksIS1M_NS1P_17LinearCombinationISI_fSI_fLNS_15FloatRoundStyleE2EEESH_S1O_JEEENS4_5SM1004TMEM4LOAD26SM100_TMEM_LOAD_16dp32b32xES1G_S1E_NS4_39AutoVectorizingCopyWithAssumedAlignmentILi128EEENS4_14SM90_TMA_STOREES1E_S20_S20_EEEvvEEEEvNT_6ParamsE)
        /*0008*/ 	.word	0x00000072


	//----- nvinfo : EIATTR_FRAME_SIZE
	.align		4
.L_19:
        /*000c*/ 	.byte	0x04, 0x11
        /*000e*/ 	.short	(.L_21 - .L_20)
	.align		4
.L_20:
        /*0010*/ 	.word	index@($__internal_2_$__cuda_sm10x_tcgen05_guardrail_trap_unallocated_columns_being_dealloced)
        /*0014*/ 	.word	0x00000000


	//----- nvinfo : EIATTR_FRAME_SIZE
	.align		4
.L_21:
        /*0018*/ 	.byte	0x04, 0x11
        /*001a*/ 	.short	(.L_23 - .L_22)
	.align		4
.L_22:
        /*001c*/ 	.word	index@($__internal_1_$__cuda_sm10x_tcgen05_guardrail_trap_phase_invalid_during_alloc)
        /*0020*/ 	.word	0x00000000


	//----- nvinfo : EIATTR_FRAME_SIZE
	.align		4
.L_23:
        /*0024*/ 	.byte	0x04, 0x11
        /*0026*/ 	.short	(.L_25 - .L_24)
	.align		4
.L_24:
        /*0028*/ 	.word	index@($__internal_0_$__cuda_sm10x_tcgen05_guardrail_trap_col_being_dealloced_not_returned_by_alloc)
        /*002c*/ 	.word	0x00000000


	//----- nvinfo : EIATTR_FRAME_SIZE
	.align		4
.L_25:
        /*0030*/ 	.byte	0x04, 0x11
        /*0032*/ 	.short	(.L_27 - .L_26)
	.align		4
.L_26:
        /*0034*/ 	.word	index@(_ZN7cutlass13device_kernelINS_4gemm6kernel13GemmUniversalIN4cute5tupleIJiiiiEEENS1_10collective13CollectiveMmaINS1_35MainloopSm100TmaUmmaWarpSpecializedILi17ELi2ELi4ENS5_IJNS4_1CILi1EEENSA_ILi2EEESB_EEEEENS5_IJNSA_ILi64EEENSA_ILi128EEESF_EEENS_12float_e4m3_tENS5_IJlSB_lEEESI_SJ_NS4_8TiledMMAINS4_8MMA_AtomIJNS4_10MMA_TraitsINS4_19SM100_MMA_F8F6F4_SSEJSI_SI_fSF_SG_NS4_17integral_constantINS4_4UMMA5MajorELSQ_0EEESR_NSO_INSP_7ScaleInELSS_0EEEST_EEEEEENS4_6LayoutINS5_IJSB_SB_SB_EEENS5_IJNSA_ILi0EEESY_SY_EEEEENS5_IJNS4_10UnderscoreES11_S11_EEEEENS4_23SM90_TMA_LOAD_MULTICASTENS4_14ComposedLayoutINS4_7SwizzleILi2ELi4ELi3EEENS4_18smem_ptr_flag_bitsILi8EEENSW_INS5_IJNSA_ILi8EEESF_EEENS5_IJSF_SB_EEEEEEEvNS4_8identityENS4_13SM90_TMA_LOADES1E_vS1F_EENS_8epilogue10collective18CollectiveEpilogueINS1I_23Sm100TmaWarpSpecializedILi2ELi2ELi32ELb0ELb0EEEJSH_NS5_IJNSW_ISF_SB_EES1N_EEESI_SJ_SI_SJ_NS1I_6fusion15FusionCallbacksIS1M_NS1P_17LinearCombinationISI_fSI_fLNS_15FloatRoundStyleE2EEESH_S1O_JEEENS4_5SM1004TMEM4LOAD26SM100_TMEM_LOAD_16dp32b32xES1G_S1E_NS4_39AutoVectorizingCopyWithAssumedAlignmentILi128EEENS4_14SM90_TMA_STOREES1E_S20_S20_EEEvvEEEEvNT_6ParamsE)
        /*0038*/ 	.word	0x00000000


	//----- nvinfo : EIATTR_MIN_STACK_SIZE
	.align		4
.L_27:
        /*003c*/ 	.byte	0x04, 0x12
        /*003e*/ 	.short	(.L_29 - .L_28)
	.align		4
.L_28:
        /*0040*/ 	.word	index@(_ZN7cutlass13device_kernelINS_4gemm6kernel13GemmUniversalIN4cute5tupleIJiiiiEEENS1_10collective13CollectiveMmaINS1_35MainloopSm100TmaUmmaWarpSpecializedILi17ELi2ELi4ENS5_IJNS4_1CILi1EEENSA_ILi2EEESB_EEEEENS5_IJNSA_ILi64EEENSA_ILi128EEESF_EEENS_12float_e4m3_tENS5_IJlSB_lEEESI_SJ_NS4_8TiledMMAINS4_8MMA_AtomIJNS4_10MMA_TraitsINS4_19SM100_MMA_F8F6F4_SSEJSI_SI_fSF_SG_NS4_17integral_constantINS4_4UMMA5MajorELSQ_0EEESR_NSO_INSP_7ScaleInELSS_0EEEST_EEEEEENS4_6LayoutINS5_IJSB_SB_SB_EEENS5_IJNSA_ILi0EEESY_SY_EEEEENS5_IJNS4_10UnderscoreES11_S11_EEEEENS4_23SM90_TMA_LOAD_MULTICASTENS4_14ComposedLayoutINS4_7SwizzleILi2ELi4ELi3EEENS4_18smem_ptr_flag_bitsILi8EEENSW_INS5_IJNSA_ILi8EEESF_EEENS5_IJSF_SB_EEEEEEEvNS4_8identityENS4_13SM90_TMA_LOADES1E_vS1F_EENS_8epilogue10collective18CollectiveEpilogueINS1I_23Sm100TmaWarpSpecializedILi2ELi2ELi32ELb0ELb0EEEJSH_NS5_IJNSW_ISF_SB_EES1N_EEESI_SJ_SI_SJ_NS1I_6fusion15FusionCallbacksIS1M_NS1P_17LinearCombinationISI_fSI_fLNS_15FloatRoundStyleE2EEESH_S1O_JEEENS4_5SM1004TMEM4LOAD26SM100_TMEM_LOAD_16dp32b32xES1G_S1E_NS4_39AutoVectorizingCopyWithAssumedAlignmentILi128EEENS4_14SM90_TMA_STOREES1E_S20_S20_EEEvvEEEEvNT_6ParamsE)
        /*0044*/ 	.word	0x00000000
.L_29:


//--------------------- .nv.compat                --------------------------
	.section	.nv.compat,"",@"SHT_CUDA_COMPAT_INFO"
	.align	4
        /*0000*/ 	.byte	0x02, 0x09, 0x01, 0x00, 0x02, 0x02, 0x02, 0x00, 0x02, 0x05, 0x05, 0x00, 0x03, 0x07, 0x01, 0x01
        /*0010*/ 	.byte	0x02, 0x03, 0x01, 0x00, 0x02, 0x06, 0x01, 0x00, 0x04, 0x0b, 0x08, 0x00, 0x09, 0x00, 0x00, 0x00
        /*0020*/ 	.byte	0x00, 0x00, 0x00, 0x00


//--------------------- .nv.info._ZN7cutlass13device_kernelINS_4gemm6kernel13GemmUniversalIN4cute5tupleIJiiiiEEENS1_10collective13CollectiveMmaINS1_35MainloopSm100TmaUmmaWarpSpecializedILi17ELi2ELi4ENS5_IJNS4_1CILi1EEENSA_ILi2EEESB_EEEEENS5_IJNSA_ILi64EEENSA_ILi128EEESF_EEENS_12float_e4m3_tENS5_IJlSB_lEEESI_SJ_NS4_8TiledMMAINS4_8MMA_AtomIJNS4_10MMA_TraitsINS4_19SM100_MMA_F8F6F4_SSEJSI_SI_fSF_SG_NS4_17integral_constantINS4_4UMMA5MajorELSQ_0EEESR_NSO_INSP_7ScaleInELSS_0EEEST_EEEEEENS4_6LayoutINS5_IJSB_SB_SB_EEENS5_IJNSA_ILi0EEESY_SY_EEEEENS5_IJNS4_10UnderscoreES11_S11_EEEEENS4_23SM90_TMA_LOAD_MULTICASTENS4_14ComposedLayoutINS4_7SwizzleILi2ELi4ELi3EEENS4_18smem_ptr_flag_bitsILi8EEENSW_INS5_IJNSA_ILi8EEESF_EEENS5_IJSF_SB_EEEEEEEvNS4_8identityENS4_13SM90_TMA_LOADES1E_vS1F_EENS_8epilogue10collective18CollectiveEpilogueINS1I_23Sm100TmaWarpSpecializedILi2ELi2ELi32ELb0ELb0EEEJSH_NS5_IJNSW_ISF_SB_EES1N_EEESI_SJ_SI_SJ_NS1I_6fusion15FusionCallbacksIS1M_NS1P_17LinearCombinationISI_fSI_fLNS_15FloatRoundStyleE2EEESH_S1O_JEEENS4_5SM1004TMEM4LOAD26SM100_TMEM_LOAD_16dp32b32xES1G_S1E_NS4_39AutoVectorizingCopyWithAssumedAlignmentILi128EEENS4_14SM90_TMA_STOREES1E_S20_S20_EEEvvEEEEvNT_6ParamsE --------------------------
	.section	.nv.info._ZN7cutlass13device_kernelINS_4gemm6kernel13GemmUniversalIN4cute5tupleIJiiiiEEENS1_10collective13CollectiveMmaINS1_35MainloopSm100TmaUmmaWarpSpecializedILi17ELi2ELi4ENS5_IJNS4_1CILi1EEENSA_ILi2EEESB_EEEEENS5_IJNSA_ILi64EEENSA_ILi128EEESF_EEENS_12float_e4m3_tENS5_IJlSB_lEEESI_SJ_NS4_8TiledMMAINS4_8MMA_AtomIJNS4_10MMA_TraitsINS4_19SM100_MMA_F8F6F4_SSEJSI_SI_fSF_SG_NS4_17integral_constantINS4_4UMMA5MajorELSQ_0EEESR_NSO_INSP_7ScaleInELSS_0EEEST_EEEEEENS4_6LayoutINS5_IJSB_SB_SB_EEENS5_IJNSA_ILi0EEESY_SY_EEEEENS5_IJNS4_10UnderscoreES11_S11_EEEEENS4_23SM90_TMA_LOAD_MULTICASTENS4_14ComposedLayoutINS4_7SwizzleILi2ELi4ELi3EEENS4_18smem_ptr_flag_bitsILi8EEENSW_INS5_IJNSA_ILi8EEESF_EEENS5_IJSF_SB_EEEEEEEvNS4_8identityENS4_13SM90_TMA_LOADES1E_vS1F_EENS_8epilogue10collective18CollectiveEpilogueINS1I_23Sm100TmaWarpSpecializedILi2ELi2ELi32ELb0ELb0EEEJSH_NS5_IJNSW_ISF_SB_EES1N_EEESI_SJ_SI_SJ_NS1I_6fusion15FusionCallbacksIS1M_NS1P_17LinearCombinationISI_fSI_fLNS_15FloatRoundStyleE2EEESH_S1O_JEEENS4_5SM1004TMEM4LOAD26SM100_TMEM_LOAD_16dp32b32xES1G_S1E_NS4_39AutoVectorizingCopyWithAssumedAlignmentILi128EEENS4_14SM90_TMA_STOREES1E_S20_S20_EEEvvEEEEvNT_6ParamsE,"",@"SHT_CUDA_INFO"
	.sectionflags	@""
	.align	4


	//----- nvinfo : EIATTR_CUDA_API_VERSION
	.align		4
        /*0000*/ 	.byte	0x04, 0x37
        /*0002*/ 	.short	(.L_31 - .L_30)
.L_30:
        /*0004*/ 	.word	0x00000082


	//----- nvinfo : EIATTR_KPARAM_INFO
	.align		4
.L_31:
        /*0008*/ 	.byte	0x04, 0x17
        /*000a*/ 	.short	(.L_33 - .L_32)
.L_32:
        /*000c*/ 	.word	0x00000000
        /*0010*/ 	.short	0x0000
        /*0012*/ 	.short	0x0000
        /*0014*/ 	.byte	0x00, 0xf0, 0x01, 0x20


	//----- nvinfo : EIATTR_AT_ENTRY_FRAGMENTS
	.align		4
.L_33:
        /*0018*/ 	.byte	0x04, 0x4f
        /*001a*/ 	.short	(.L_35 - .L_34)


	//   ....[0]....
.L_34:
        /*001c*/ 	.word	0x00000006


	//----- nvinfo : EIATTR_RESERVED_SMEM_USED
	.align		4
.L_35:
        /*0020*/ 	.byte	0x01, 0x41
	.zero		2


	//----- nvinfo : EIATTR_SPARSE_MMA_MASK
	.align		4
        /*0024*/ 	.byte	0x03, 0x50
        /*0026*/ 	.short	0x0000


	//----- nvinfo : EIATTR_TCGEN05_1CTA_USED
	.align		4
        /*0028*/ 	.byte	0x01, 0x51
	.zero		2


	//----- nvinfo : EIATTR_MAXREG_COUNT
	.align		4
        /*002c*/ 	.byte	0x03, 0x1b
        /*002e*/ 	.short	0x00ff


	//----- nvinfo : EIATTR_NUM_BARRIERS
	.align		4
        /*0030*/ 	.byte	0x02, 0x4c
        /*0032*/ 	.byte	0x07
	.zero		1


	//----- nvinfo : EIATTR_EXTERNS
	.align		4
        /*0034*/ 	.byte	0x04, 0x0f
        /*0036*/ 	.short	(.L_37 - .L_36)


	//   ....[0]....
	.align		4
.L_36:
        /*0038*/ 	.word	index@(__assertfail)


	//----- nvinfo : EIATTR_MERCURY_ISA_VERSION
	.align		4
.L_37:
        /*003c*/ 	.byte	0x03, 0x5f
        /*003e*/ 	.short	0x0101


	//----- nvinfo : EIATTR_INT_WARP_WIDE_INSTR_OFFSETS
	.align		4
        /*0040*/ 	.byte	0x04, 0x31
        /*0042*/ 	.short	(.L_39 - .L_38)


	//   ....[0]....
.L_38:
        /*0044*/ 	.word	0x000044c0


	//   ....[1]....
        /*0048*/ 	.word	0x000044e0


	//   ....[2]....
        /*004c*/ 	.word	0x00004510


	//   ....[3]....
        /*0050*/ 	.word	0x00005050


	//   ....[4]....
        /*0054*/ 	.word	0x000050c0


	//   ....[5]....
        /*0058*/ 	.word	0x00005190


	//   ....[6]....
        /*005c*/ 	.word	0x00005240


	//----- nvinfo : EIATTR_COOP_GROUP_MASK_REGIDS
	.align		4
.L_39:
        /*0060*/ 	.byte	0x04, 0x29
        /*0062*/ 	.short	(.L_41 - .L_40)


	//   ....[0]....
.L_40:
        /*0064*/ 	.word	0xffffffff


	//   ....[1]....
        /*0068*/ 	.word	0xffffffff


	//   ....[2]....
        /*006c*/ 	.word	0xffffffff


	//   ....[3]....
        /*0070*/ 	.word	0xffffffff


	//   ....[4]....
        /*0074*/ 	.word	0xffffffff


	//   ....[5]....
        /*0078*/ 	.word	0xffffffff


	//   ....[6]....
        /*007c*/ 	.word	0xffffffff


	//   ....[7]....
        /*0080*/ 	.word	0xffffffff


	//   ....[8]....
        /*0084*/ 	.word	0xffffffff


	//   ....[9]....
        /*0088*/ 	.word	0xffffffff


	//   ....[10]....
        /*008c*/ 	.word	0xffffffff


	//   ....[11]....
        /*0090*/ 	.word	0xffffffff


	//   ....[12]....
        /*0094*/ 	.word	0xffffffff


	//   ....[13]....
        /*0098*/ 	.word	0xffffffff


	//----- nvinfo : EIATTR_COOP_GROUP_INSTR_OFFSETS
	.align		4
.L_41:
        /*009c*/ 	.byte	0x04, 0x28
        /*009e*/ 	.short	(.L_43 - .L_42)


	//   ....[0]....
.L_42:
        /*00a0*/ 	.word	0x00000080


	//   ....[1]....
        /*00a4*/ 	.word	0x000004f0


	//   ....[2]....
        /*00a8*/ 	.word	0x00000870


	//   ....[3]....
        /*00ac*/ 	.word	0x000009d0


	//   ....[4]....
        /*00b0*/ 	.word	0x00000ad0


	//   ....[5]....
        /*00b4*/ 	.word	0x00000c40


	//   ....[6]....
        /*00b8*/ 	.word	0x00000de0


	//   ....[7]....
        /*00bc*/ 	.word	0x00000f90


	//   ....[8]....
        /*00c0*/ 	.word	0x00002170


	//   ....[9]....
        /*00c4*/ 	.word	0x00003790


	//   ....[10]....
        /*00c8*/ 	.word	0x000039a0


	//   ....[11]....
        /*00cc*/ 	.word	0x000039d0


	//   ....[12]....
        /*00d0*/ 	.word	0x000043a0


	//   ....[13]....
        /*00d4*/ 	.word	0x000045d0


	//----- nvinfo : EIATTR_VRC_CTA_INIT_COUNT
	.align		4
.L_43:
        /*00d8*/ 	.byte	0x02, 0x4a
        /*00da*/ 	.byte	0x80
	.zero		1


	//----- nvinfo : EIATTR_SYSCALL_OFFSETS
	.align		4
        /*00dc*/ 	.byte	0x04, 0x46
        /*00de*/ 	.short	(.L_45 - .L_44)


	//   ....[0]....
.L_44:
        /*00e0*/ 	.word	0x00005e50


	//   ....[1]....
        /*00e4*/ 	.word	0x00005f90


	//   ....[2]....
        /*00e8*/ 	.word	0x000067c0


	//   ....[3]....
        /*00ec*/ 	.word	0x00007550


	//----- nvinfo : EIATTR_MBARRIER_INSTR_OFFSETS
	.align		4
.L_45:
        /*00f0*/ 	.byte	0x04, 0x39
        /*00f2*/ 	.short	(.L_47 - .L_46)


	//   ....[0]....
.L_46:
        /*00f4*/ 	.word	0x00000630
        /*00f8*/ 	.word	0x000000ff
        /*00fc*/ 	.word	0x00000000
        /*0100*/ 	.short	0x0100
        /*0102*/ 	.byte	0x04
	.zero		1


	//   ....[1]....
        /*0104*/ 	.word	0x00000640
        /*0108*/ 	.word	0x000000ff
        /*010c*/ 	.word	0x00000088
        /*0110*/ 	.short	0x0100
        /*0112*/ 	.byte	0x04
	.zero		1


	//   ....[2]....
        /*0114*/ 	.word	0x00000650
        /*0118*/ 	.word	0x000000ff
        /*011c*/ 	.word	0x00000008
        /*0120*/ 	.short	0x0100
        /*0122*/ 	.byte	0x04
	.zero		1


	//   ....[3]....
        /*0124*/ 	.word	0x00000660
        /*0128*/ 	.word	0x000000ff
        /*012c*/ 	.word	0x00000090
        /*0130*/ 	.short	0x0100
        /*0132*/ 	.byte	0x04
	.zero		1


	//   ....[4]....
        /*0134*/ 	.word	0x00000670
        /*0138*/ 	.word	0x000000ff
        /*013c*/ 	.word	0x00000010
        /*0140*/ 	.short	0x0100
        /*0142*/ 	.byte	0x04
	.zero		1


	//   ....[5]....
        /*0144*/ 	.word	0x00000680
        /*0148*/ 	.word	0x000000ff
        /*014c*/ 	.word	0x00000098
        /*0150*/ 	.short	0x0100
        /*0152*/ 	.byte	0x04
	.zero		1


	//   ....[6]....
        /*0154*/ 	.word	0x00000690
        /*0158*/ 	.word	0x000000ff
        /*015c*/ 	.word	0x00000018
        /*0160*/ 	.short	0x0100
        /*0162*/ 	.byte	0x04
	.zero		1


	//   ....[7]....
        /*0164*/ 	.word	0x000006a0
        /*0168*/ 	.word	0x000000ff
        /*016c*/ 	.word	0x000000a0
        /*0170*/ 	.short	0x0100
        /*0172*/ 	.byte	0x04
	.zero		1


	//   ....[8]....
        /*0174*/ 	.word	0x000006b0
        /*0178*/ 	.word	0x000000ff
        /*017c*/ 	.word	0x00000020
        /*0180*/ 	.short	0x0100
        /*0182*/ 	.byte	0x04
	.zero		1


	//   ....[9]....
        /*0184*/ 	.word	0x000006c0
        /*0188*/ 	.word	0x000000ff
        /*018c*/ 	.word	0x000000a8
        /*0190*/ 	.short	0x0100
        /*0192*/ 	.byte	0x04
	.zero		1


	//   ....[10]....
        /*0194*/ 	.word	0x000006d0
        /*0198*/ 	.word	0x000000ff
        /*019c*/ 	.word	0x00000028
        /*01a0*/ 	.short	0x0100
        /*01a2*/ 	.byte	0x04
	.zero		1


	//   ....[11]....
        /*01a4*/ 	.word	0x000006e0
        /*01a8*/ 	.word	0x000000ff
        /*01ac*/ 	.word	0x000000b0
        /*01b0*/ 	.short	0x0100
        /*01b2*/ 	.byte	0x04
	.zero		1


	//   ....[12]....
        /*01b4*/ 	.word	0x000006f0
        /*01b8*/ 	.word	0x000000ff
        /*01bc*/ 	.word	0x00000030
        /*01c0*/ 	.short	0x0100
        /*01c2*/ 	.byte	0x04
	.zero		1


	//   ....[13]....
        /*01c4*/ 	.word	0x00000700
        /*01c8*/ 	.word	0x000000ff
        /*01cc*/ 	.word	0x000000b8
        /*01d0*/ 	.short	0x0100
        /*01d2*/ 	.byte	0x04
	.zero		1


	//   ....[14]....
        /*01d4*/ 	.word	0x00000710
        /*01d8*/ 	.word	0x000000ff
        /*01dc*/ 	.word	0x00000038
        /*01e0*/ 	.short	0x0100
        /*01e2*/ 	.byte	0x04
	.zero		1


	//   ....[15]....
        /*01e4*/ 	.word	0x00000720
        /*01e8*/ 	.word	0x000000ff
        /*01ec*/ 	.word	0x000000c0
        /*01f0*/ 	.short	0x0100
        /*01f2*/ 	.byte	0x04
	.zero		1


	//   ....[16]....
        /*01f4*/ 	.word	0x00000730
        /*01f8*/ 	.word	0x000000ff
        /*01fc*/ 	.word	0x00000040
        /*0200*/ 	.short	0x0100
        /*0202*/ 	.byte	0x04
	.zero		1


	//   ....[17]....
        /*0204*/ 	.word	0x00000740
        /*0208*/ 	.word	0x000000ff
        /*020c*/ 	.word	0x000000c8
        /*0210*/ 	.short	0x0100
        /*0212*/ 	.byte	0x04
	.zero		1


	//   ....[18]....
        /*0214*/ 	.word	0x00000750
        /*0218*/ 	.word	0x000000ff
        /*021c*/ 	.word	0x00000048
        /*0220*/ 	.short	0x0100
        /*0222*/ 	.byte	0x04
	.zero		1


	//   ....[19]....
        /*0224*/ 	.word	0x00000760
        /*0228*/ 	.word	0x000000ff
        /*022c*/ 	.word	0x000000d0
        /*0230*/ 	.short	0x0100
        /*0232*/ 	.byte	0x04
	.zero		1


	//   ....[20]....
        /*0234*/ 	.word	0x00000770
        /*0238*/ 	.word	0x000000ff
        /*023c*/ 	.word	0x00000050
        /*0240*/ 	.short	0x0100
        /*0242*/ 	.byte	0x04
	.zero		1


	//   ....[21]....
        /*0244*/ 	.word	0x00000780
        /*0248*/ 	.word	0x000000ff
        /*024c*/ 	.word	0x000000d8
        /*0250*/ 	.short	0x0100
        /*0252*/ 	.byte	0x04
	.zero		1


	//   ....[22]....
        /*0254*/ 	.word	0x00000790
        /*0258*/ 	.word	0x000000ff
        /*025c*/ 	.word	0x00000058
        /*0260*/ 	.short	0x0100
        /*0262*/ 	.byte	0x04
	.zero		1


	//   ....[23]....
        /*0264*/ 	.word	0x000007a0
        /*0268*/ 	.word	0x000000ff
        /*026c*/ 	.word	0x000000e0
        /*0270*/ 	.short	0x0100
        /*0272*/ 	.byte	0x04
	.zero		1


	//   ....[24]....
        /*0274*/ 	.word	0x000007b0
        /*0278*/ 	.word	0x000000ff
        /*027c*/ 	.word	0x00000060
        /*0280*/ 	.short	0x0100
        /*0282*/ 	.byte	0x04
	.zero		1


	//   ....[25]....
        /*0284*/ 	.word	0x000007c0
        /*0288*/ 	.word	0x000000ff
        /*028c*/ 	.word	0x000000e8
        /*0290*/ 	.short	0x0100
        /*0292*/ 	.byte	0x04
	.zero		1


	//   ....[26]....
        /*0294*/ 	.word	0x000007d0
        /*0298*/ 	.word	0x000000ff
        /*029c*/ 	.word	0x00000068
        /*02a0*/ 	.short	0x0100
        /*02a2*/ 	.byte	0x04
	.zero		1


	//   ....[27]....
        /*02a4*/ 	.word	0x000007e0
        /*02a8*/ 	.word	0x000000ff
        /*02ac*/ 	.word	0x000000f0
        /*02b0*/ 	.short	0x0100
        /*02b2*/ 	.byte	0x04
	.zero		1


	//   ....[28]....
        /*02b4*/ 	.word	0x000007f0
        /*02b8*/ 	.word	0x000000ff
        /*02bc*/ 	.word	0x00000070
        /*02c0*/ 	.short	0x0100
        /*02c2*/ 	.byte	0x04
	.zero		1


	//   ....[29]....
        /*02c4*/ 	.word	0x00000800
        /*02c8*/ 	.word	0x000000ff
        /*02cc*/ 	.word	0x000000f8
        /*02d0*/ 	.short	0x0100
        /*02d2*/ 	.byte	0x04
	.zero		1


	//   ....[30]....
        /*02d4*/ 	.word	0x00000810
        /*02d8*/ 	.word	0x000000ff
        /*02dc*/ 	.word	0x00000078
        /*02e0*/ 	.short	0x0100
        /*02e2*/ 	.byte	0x04
	.zero		1


	//   ....[31]....
        /*02e4*/ 	.word	0x00000820
        /*02e8*/ 	.word	0x000000ff
        /*02ec*/ 	.word	0x00000100
        /*02f0*/ 	.short	0x0100
        /*02f2*/ 	.byte	0x04
	.zero		1


	//   ....[32]....
        /*02f4*/ 	.word	0x00000830
        /*02f8*/ 	.word	0x000000ff
        /*02fc*/ 	.word	0x00000080
        /*0300*/ 	.short	0x0100
        /*0302*/ 	.byte	0x04
	.zero		1


	//   ....[33]....
        /*0304*/ 	.word	0x00000840
        /*0308*/ 	.word	0x000000ff
        /*030c*/ 	.word	0x00000108
        /*0310*/ 	.short	0x0100
        /*0312*/ 	.byte	0x04
	.zero		1


	//   ....[34]....
        /*0314*/ 	.word	0x00000980
        /*0318*/ 	.word	0x000000ff
        /*031c*/ 	.word	0x00000110
        /*0320*/ 	.short	0x0100
        /*0322*/ 	.byte	0x04
	.zero		1


	//   ....[35]....
        /*0324*/ 	.word	0x00000990
        /*0328*/ 	.word	0x000000ff
        /*032c*/ 	.word	0x00000120
        /*0330*/ 	.short	0x0100
        /*0332*/ 	.byte	0x04
	.zero		1


	//   ....[36]....
        /*0334*/ 	.word	0x000009a0
        /*0338*/ 	.word	0x000000ff
        /*033c*/ 	.word	0x00000118
        /*0340*/ 	.short	0x0100
        /*0342*/ 	.byte	0x04
	.zero		1


	//   ....[37]....
        /*0344*/ 	.word	0x000009b0
        /*0348*/ 	.word	0x000000ff
        /*034c*/ 	.word	0x00000128
        /*0350*/ 	.short	0x0100
        /*0352*/ 	.byte	0x04
	.zero		1


	//   ....[38]....
        /*0354*/ 	.word	0x00000aa0
        /*0358*/ 	.word	0x000000ff
        /*035c*/ 	.word	0x00000130
        /*0360*/ 	.short	0x0100
        /*0362*/ 	.byte	0x06
	.zero		1


	//   ....[39]....
        /*0364*/ 	.word	0x00000ab0
        /*0368*/ 	.word	0x000000ff
        /*036c*/ 	.word	0x00000138
        /*0370*/ 	.short	0x0100
        /*0372*/ 	.byte	0x06
	.zero		1


	//   ....[40]....
        /*0374*/ 	.word	0x00000bf0
        /*0378*/ 	.word	0x000000ff
        /*037c*/ 	.word	0x00000140
        /*0380*/ 	.short	0x0100
        /*0382*/ 	.byte	0x06
	.zero		1


	//   ....[41]....
        /*0384*/ 	.word	0x00000c00
        /*0388*/ 	.word	0x000000ff
        /*038c*/ 	.word	0x00000150
        /*0390*/ 	.short	0x0100
        /*0392*/ 	.byte	0x06
	.zero		1


	//   ....[42]....
        /*0394*/ 	.word	0x00000c10
        /*0398*/ 	.word	0x000000ff
        /*039c*/ 	.word	0x00000148
        /*03a0*/ 	.short	0x0100
        /*03a2*/ 	.byte	0x06
	.zero		1


	//   ....[43]....
        /*03a4*/ 	.word	0x00000c20
        /*03a8*/ 	.word	0x000000ff
        /*03ac*/ 	.word	0x00000158
        /*03b0*/ 	.short	0x0100
        /*03b2*/ 	.byte	0x06
	.zero		1


	//   ....[44]....
        /*03b4*/ 	.word	0x00000d50
        /*03b8*/ 	.word	0x000000ff
        /*03bc*/ 	.word	0x00000160
        /*03c0*/ 	.short	0x0100
        /*03c2*/ 	.byte	0x04
	.zero		1


	//   ....[45]....
        /*03c4*/ 	.word	0x00000d60
        /*03c8*/ 	.word	0x000000ff
        /*03cc*/ 	.word	0x00000180
        /*03d0*/ 	.short	0x0100
        /*03d2*/ 	.byte	0x04
	.zero		1


	//   ....[46]....
        /*03d4*/ 	.word	0x00000d70
        /*03d8*/ 	.word	0x000000ff
        /*03dc*/ 	.word	0x00000168
        /*03e0*/ 	.short	0x0100
        /*03e2*/ 	.byte	0x04
	.zero		1


	//   ....[47]....
        /*03e4*/ 	.word	0x00000d80
        /*03e8*/ 	.word	0x000000ff
        /*03ec*/ 	.word	0x00000188
        /*03f0*/ 	.short	0x0100
        /*03f2*/ 	.byte	0x04
	.zero		1


	//   ....[48]....
        /*03f4*/ 	.word	0x00000d90
        /*03f8*/ 	.word	0x000000ff
        /*03fc*/ 	.word	0x00000170
        /*0400*/ 	.short	0x0100
        /*0402*/ 	.byte	0x04
	.zero		1


	//   ....[49]....
        /*0404*/ 	.word	0x00000da0
        /*0408*/ 	.word	0x000000ff
        /*040c*/ 	.word	0x00000190
        /*0410*/ 	.short	0x0100
        /*0412*/ 	.byte	0x04
	.zero		1


	//   ....[50]....
        /*0414*/ 	.word	0x00000db0
        /*0418*/ 	.word	0x000000ff
        /*041c*/ 	.word	0x00000178
        /*0420*/ 	.short	0x0100
        /*0422*/ 	.byte	0x04
	.zero		1


	//   ....[51]....
        /*0424*/ 	.word	0x00000dc0
        /*0428*/ 	.word	0x000000ff
        /*042c*/ 	.word	0x00000198
        /*0430*/ 	.short	0x0100
        /*0432*/ 	.byte	0x04
	.zero		1


	//   ....[52]....
        /*0434*/ 	.word	0x00000eb0
        /*0438*/ 	.word	0x000000ff
        /*043c*/ 	.word	0x000001a0
        /*0440*/ 	.short	0x0100
        /*0442*/ 	.byte	0x04
	.zero		1


	//   ....[53]....
        /*0444*/ 	.word	0x00000ec0
        /*0448*/ 	.word	0x000000ff
        /*044c*/ 	.word	0x000001b0
        /*0450*/ 	.short	0x0100
        /*0452*/ 	.byte	0x04
	.zero		1


	//   ....[54]....
        /*0454*/ 	.word	0x00000ed0
        /*0458*/ 	.word	0x000000ff
        /*045c*/ 	.word	0x000001a8
        /*0460*/ 	.short	0x0100
        /*0462*/ 	.byte	0x04
	.zero		1


	//   ....[55]....
        /*0464*/ 	.word	0x00000ee0
        /*0468*/ 	.word	0x000000ff
        /*046c*/ 	.word	0x000001b8
        /*0470*/ 	.short	0x0100
        /*0472*/ 	.byte	0x04
	.zero		1


	//   ....[56]....
        /*0474*/ 	.word	0x00001a20
        /*0478*/ 	.word	0x00000000
        /*047c*/ 	.word	0x000001b0
        /*0480*/ 	.short	0x010a
        /*0482*/ 	.byte	0xff
	.zero		1


	//   ....[57]....
        /*0484*/ 	.word	0x00001a40
        /*0488*/ 	.word	0x00000000
        /*048c*/ 	.word	0x000001a0
        /*0490*/ 	.short	0x0101
        /*0492*/ 	.byte	0xff
	.zero		1


	//   ....[58]....
        /*0494*/ 	.word	0x00001b00
        /*0498*/ 	.word	0x000000ff
        /*049c*/ 	.word	0x00000088
        /*04a0*/ 	.short	0x010a
        /*04a2*/ 	.byte	0x04
	.zero		1


	//   ....[59]....
        /*04a4*/ 	.word	0x00001b80
        /*04a8*/ 	.word	0x000000ff
        /*04ac*/ 	.word	0x00000088
        /*04b0*/ 	.short	0x010a
        /*04b2*/ 	.byte	0x21
	.zero		1


	//   ....[60]....
        /*04b4*/ 	.word	0x00001d10
        /*04b8*/ 	.word	0x000000ff
        /*04bc*/ 	.word	0x00000088
        /*04c0*/ 	.short	0x010a
        /*04c2*/ 	.byte	0x08
	.zero		1


	//   ....[61]....
        /*04c4*/ 	.word	0x00001e30
        /*04c8*/ 	.word	0x000000ff
        /*04cc*/ 	.word	0x00000138
        /*04d0*/ 	.short	0x0101
        /*04d2*/ 	.byte	0x07
	.zero		1


	//   ....[62]....
        /*04d4*/ 	.word	0x00001e50
        /*04d8*/ 	.word	0x000000ff
        /*04dc*/ 	.word	0x00000088
        /*04e0*/ 	.short	0x010a
        /*04e2*/ 	.byte	0x04
	.zero		1


	//   ....[63]....
        /*04e4*/ 	.word	0x00001ed0
        /*04e8*/ 	.word	0x000000ff
        /*04ec*/ 	.word	0x00000088
        /*04f0*/ 	.short	0x010a
        /*04f2*/ 	.byte	0x11
	.zero		1


	//   ....[64]....
        /*04f4*/ 	.word	0x00002060
        /*04f8*/ 	.word	0x000000ff
        /*04fc*/ 	.word	0x00000088
        /*0500*/ 	.short	0x010a
        /*0502*/ 	.byte	0x06
	.zero		1


	//   ....[65]....
        /*0504*/ 	.word	0x000021a0
        /*0508*/ 	.word	0x00000003
        /*050c*/ 	.word	0x00000140
        /*0510*/ 	.short	0x010a
        /*0512*/ 	.byte	0xff
	.zero		1


	//   ....[66]....
        /*0514*/ 	.word	0x000022f0
        /*0518*/ 	.word	0x00000000
        /*051c*/ 	.word	0x00000000
        /*0520*/ 	.short	0x0101
        /*0522*/ 	.byte	0xff
	.zero		1


	//   ....[67]....
        /*0524*/ 	.word	0x00002890
        /*0528*/ 	.word	0x000000ff
        /*052c*/ 	.word	0x00000000
        /*0530*/ 	.short	0x010a
        /*0532*/ 	.byte	0x04
	.zero		1


	//   ....[68]....
        /*0534*/ 	.word	0x00002920
        /*0538*/ 	.word	0x000000ff
        /*053c*/ 	.word	0x00000000
        /*0540*/ 	.short	0x010a
        /*0542*/ 	.byte	0x05
	.zero		1


	//   ....[69]....
        /*0544*/ 	.word	0x000029b0
        /*0548*/ 	.word	0x000000ff
        /*054c*/ 	.word	0x00000000
        /*0550*/ 	.short	0x010a
        /*0552*/ 	.byte	0x05
	.zero		1


	//   ....[70]....
        /*0554*/ 	.word	0x00002a40
        /*0558*/ 	.word	0x000000ff
        /*055c*/ 	.word	0x00000000
        /*0560*/ 	.short	0x010a
        /*0562*/ 	.byte	0x05
	.zero		1


	//   ....[71]....
        /*0564*/ 	.word	0x00002ad0
        /*0568*/ 	.word	0x000000ff
        /*056c*/ 	.word	0x00000000
        /*0570*/ 	.short	0x010a
        /*0572*/ 	.byte	0x05
	.zero		1


	//   ....[72]....
        /*0574*/ 	.word	0x00002b60
        /*0578*/ 	.word	0x000000ff
        /*057c*/ 	.word	0x00000000
        /*0580*/ 	.short	0x010a
        /*0582*/ 	.byte	0x05
	.zero		1


	//   ....[73]....
        /*0584*/ 	.word	0x00002bf0
        /*0588*/ 	.word	0x000000ff
        /*058c*/ 	.word	0x00000000
        /*0590*/ 	.short	0x010a
        /*0592*/ 	.byte	0x05
	.zero		1


	//   ....[74]....
        /*0594*/ 	.word	0x00002c80
        /*0598*/ 	.word	0x000000ff
        /*059c*/ 	.word	0x00000000
        /*05a0*/ 	.short	0x010a
        /*05a2*/ 	.byte	0x05
	.zero		1


	//   ....[75]....
        /*05a4*/ 	.word	0x00002d10
        /*05a8*/ 	.word	0x000000ff
        /*05ac*/ 	.word	0x00000000
        /*05b0*/ 	.short	0x010a
        /*05b2*/ 	.byte	0x05
	.zero		1


	//   ....[76]....
        /*05b4*/ 	.word	0x00002da0
        /*05b8*/ 	.word	0x000000ff
        /*05bc*/ 	.word	0x00000000
        /*05c0*/ 	.short	0x010a
        /*05c2*/ 	.byte	0x05
	.zero		1


	//   ....[77]....
        /*05c4*/ 	.word	0x00002e30
        /*05c8*/ 	.word	0x000000ff
        /*05cc*/ 	.word	0x00000000
        /*05d0*/ 	.short	0x010a
        /*05d2*/ 	.byte	0x05
	.zero		1


	//   ....[78]....
        /*05d4*/ 	.word	0x00002ec0
        /*05d8*/ 	.word	0x000000ff
        /*05dc*/ 	.word	0x00000000
        /*05e0*/ 	.short	0x010a
        /*05e2*/ 	.byte	0x05
	.zero		1


	//   ....[79]....
        /*05e4*/ 	.word	0x00002f50
        /*05e8*/ 	.word	0x000000ff
        /*05ec*/ 	.word	0x00000000
        /*05f0*/ 	.short	0x010a
        /*05f2*/ 	.byte	0x05
	.zero		1


	//   ....[80]....
        /*05f4*/ 	.word	0x00002fe0
        /*05f8*/ 	.word	0x000000ff
        /*05fc*/ 	.word	0x00000000
        /*0600*/ 	.short	0x010a
        /*0602*/ 	.byte	0x05
	.zero		1


	//   ....[81]....
        /*0604*/ 	.word	0x00003070
        /*0608*/ 	.word	0x000000ff
        /*060c*/ 	.word	0x00000000
        /*0610*/ 	.short	0x010a
        /*0612*/ 	.byte	0x05
	.zero		1


	//   ....[82]....
        /*0614*/ 	.word	0x00003100
        /*0618*/ 	.word	0x000000ff
        /*061c*/ 	.word	0x00000000
        /*0620*/ 	.short	0x010a
        /*0622*/ 	.byte	0x05
	.zero		1


	//   ....[83]....
        /*0624*/ 	.word	0x000031a0
        /*0628*/ 	.word	0x00000000
        /*062c*/ 	.word	0x00000000
        /*0630*/ 	.short	0x010a
        /*0632*/ 	.byte	0xff
	.zero		1


	//   ....[84]....
        /*0634*/ 	.word	0x000032e0
        /*0638*/ 	.word	0x00000002
        /*063c*/ 	.word	0x000001a0
        /*0640*/ 	.short	0x010a
        /*0642*/ 	.byte	0xff
	.zero		1


	//   ....[85]....
        /*0644*/ 	.word	0x00003340
        /*0648*/ 	.word	0x00000004
        /*064c*/ 	.word	0x00000000
        /*0650*/ 	.short	0x0101
        /*0652*/ 	.byte	0xff
	.zero		1


	//   ....[86]....
        /*0654*/ 	.word	0x00003360
        /*0658*/ 	.word	0x000000ff
        /*065c*/ 	.word	0x00000150
        /*0660*/ 	.short	0x010a
        /*0662*/ 	.byte	0x04
	.zero		1


	//   ....[87]....
        /*0664*/ 	.word	0x00003480
        /*0668*/ 	.word	0x00000002
        /*066c*/ 	.word	0x00000140
        /*0670*/ 	.short	0x010a
        /*0672*/ 	.byte	0xff
	.zero		1


	//   ....[88]....
        /*0674*/ 	.word	0x00003590
        /*0678*/ 	.word	0x00000002
        /*067c*/ 	.word	0x00000000
        /*0680*/ 	.short	0x0101
        /*0682*/ 	.byte	0xff
	.zero		1


	//   ....[89]....
        /*0684*/ 	.word	0x00003620
        /*0688*/ 	.word	0x000000ff
        /*068c*/ 	.word	0x00000150
        /*0690*/ 	.short	0x0106
        /*0692*/ 	.byte	0x04
	.zero		1


	//   ....[90]....
        /*0694*/ 	.word	0x00003640
        /*0698*/ 	.word	0x000000ff
        /*069c*/ 	.word	0x00000150
        /*06a0*/ 	.short	0x010a
        /*06a2*/ 	.byte	0x04
	.zero		1


	//   ....[91]....
        /*06a4*/ 	.word	0x000036d0
        /*06a8*/ 	.word	0x000000ff
        /*06ac*/ 	.word	0x00000150
        /*06b0*/ 	.short	0x0106
        /*06b2*/ 	.byte	0x07
	.zero		1


	//   ....[92]....
        /*06b4*/ 	.word	0x00003710
        /*06b8*/ 	.word	0x00000000
        /*06bc*/ 	.word	0x00000150
        /*06c0*/ 	.short	0x010a
        /*06c2*/ 	.byte	0xff
	.zero		1


	//   ....[93]....
        /*06c4*/ 	.word	0x00003c30
        /*06c8*/ 	.word	0x00000000
        /*06cc*/ 	.word	0x00000140
        /*06d0*/ 	.short	0x010a
        /*06d2*/ 	.byte	0xff
	.zero		1


	//   ....[94]....
        /*06d4*/ 	.word	0x00003d30
        /*06d8*/ 	.word	0x00000003
        /*06dc*/ 	.word	0x00000000
        /*06e0*/ 	.short	0x0101
        /*06e2*/ 	.byte	0xff
	.zero		1


	//   ....[95]....
        /*06e4*/ 	.word	0x00003d40
        /*06e8*/ 	.word	0x000000ff
        /*06ec*/ 	.word	0x00000000
        /*06f0*/ 	.short	0x010a
        /*06f2*/ 	.byte	0x04
	.zero		1


	//   ....[96]....
        /*06f4*/ 	.word	0x00003dc0
        /*06f8*/ 	.word	0x000000ff
        /*06fc*/ 	.word	0x00000180
        /*0700*/ 	.short	0x010a
        /*0702*/ 	.byte	0x17
	.zero		1


	//   ....[97]....
        /*0704*/ 	.word	0x00003ea0
        /*0708*/ 	.word	0x000000ff
        /*070c*/ 	.word	0x00000000
        /*0710*/ 	.short	0x010a
        /*0712*/ 	.byte	0x05
	.zero		1


	//   ....[98]....
        /*0714*/ 	.word	0x00003fe0
        /*0718*/ 	.word	0x000000ff
        /*071c*/ 	.word	0x00000000
        /*0720*/ 	.short	0x010a
        /*0722*/ 	.byte	0x04
	.zero		1


	//   ....[99]....
        /*0724*/ 	.word	0x000041d0
        /*0728*/ 	.word	0x000000ff
        /*072c*/ 	.word	0x00000000
        /*0730*/ 	.short	0x010a
        /*0732*/ 	.byte	0x04
	.zero		1


	//   ....[100]....
        /*0734*/ 	.word	0x00004260
        /*0738*/ 	.word	0x000000ff
        /*073c*/ 	.word	0x00000000
        /*0740*/ 	.short	0x010a
        /*0742*/ 	.byte	0x05
	.zero		1


	//   ....[101]....
        /*0744*/ 	.word	0x000042f0
        /*0748*/ 	.word	0x000000ff
        /*074c*/ 	.word	0x00000000
        /*0750*/ 	.short	0x010a
        /*0752*/ 	.byte	0x05
	.zero		1


	//   ....[102]....
        /*0754*/ 	.word	0x00004380
        /*0758*/ 	.word	0x000000ff
        /*075c*/ 	.word	0x00000000
        /*0760*/ 	.short	0x010a
        /*0762*/ 	.byte	0x04
	.zero		1


	//   ....[103]....
        /*0764*/ 	.word	0x00004850
        /*0768*/ 	.word	0x0000000c
        /*076c*/ 	.word	0x00000140
        /*0770*/ 	.short	0x010a
        /*0772*/ 	.byte	0xff
	.zero		1


	//   ....[104]....
        /*0774*/ 	.word	0x000049c0
        /*0778*/ 	.word	0x00000000
        /*077c*/ 	.word	0x00000000
        /*0780*/ 	.short	0x0101
        /*0782*/ 	.byte	0xff
	.zero		1


	//   ....[105]....
        /*0784*/ 	.word	0x00004e50
        /*0788*/ 	.word	0x000000ff
        /*078c*/ 	.word	0x00000138
        /*0790*/ 	.short	0x010a
        /*0792*/ 	.byte	0x15
	.zero		1


	//   ....[106]....
        /*0794*/ 	.word	0x00004fd0
        /*0798*/ 	.word	0x000000ff
        /*079c*/ 	.word	0x00000120
        /*07a0*/ 	.short	0x010a
        /*07a2*/ 	.byte	0x15
	.zero		1


	//   ....[107]....
        /*07a4*/ 	.word	0x00005140
        /*07a8*/ 	.word	0x000000ff
        /*07ac*/ 	.word	0x00000110
        /*07b0*/ 	.short	0x010b
        /*07b2*/ 	.byte	0x15
	.zero		1


	//   ....[108]....
        /*07b4*/ 	.word	0x00005150
        /*07b8*/ 	.word	0x000000ff
        /*07bc*/ 	.word	0x00000000
        /*07c0*/ 	.short	0x0101
        /*07c2*/ 	.byte	0x22
	.zero		1


	//   ....[109]....
        /*07c4*/ 	.word	0x00005160
        /*07c8*/ 	.word	0x000000ff
        /*07cc*/ 	.word	0x00000128
        /*07d0*/ 	.short	0x010a
        /*07d2*/ 	.byte	0x15
	.zero		1


	//   ....[110]....
        /*07d4*/ 	.word	0x00005340
        /*07d8*/ 	.word	0x000000ff
        /*07dc*/ 	.word	0x00000118
        /*07e0*/ 	.short	0x010b
        /*07e2*/ 	.byte	0x15
	.zero		1


	//   ....[111]....
        /*07e4*/ 	.word	0x00005350
        /*07e8*/ 	.word	0x000000ff
        /*07ec*/ 	.word	0x00000000
        /*07f0*/ 	.short	0x0101
        /*07f2*/ 	.byte	0x21
	.zero		1


	//   ....[112]....
        /*07f4*/ 	.word	0x00005380
        /*07f8*/ 	.word	0x000000ff
        /*07fc*/ 	.word	0x00000120
        /*0800*/ 	.short	0x010a
        /*0802*/ 	.byte	0x15
	.zero		1


	//   ....[113]....
        /*0804*/ 	.word	0x000053c0
        /*0808*/ 	.word	0x00000000
        /*080c*/ 	.word	0x00000128
        /*0810*/ 	.short	0x010a
        /*0812*/ 	.byte	0xff
	.zero		1


	//   ....[114]....
        /*0814*/ 	.word	0x000056f0
        /*0818*/ 	.word	0x00000003
        /*081c*/ 	.word	0x00000140
        /*0820*/ 	.short	0x010a
        /*0822*/ 	.byte	0xff
	.zero		1


	//   ....[115]....
        /*0824*/ 	.word	0x00005870
        /*0828*/ 	.word	0x00000000
        /*082c*/ 	.word	0x00000000
        /*0830*/ 	.short	0x0101
        /*0832*/ 	.byte	0xff
	.zero		1


	//   ....[116]....
        /*0834*/ 	.word	0x000063b0
        /*0838*/ 	.word	0x00000002
        /*083c*/ 	.word	0x00000110
        /*0840*/ 	.short	0x010a
        /*0842*/ 	.byte	0xff
	.zero		1


	//   ....[117]....
        /*0844*/ 	.word	0x00006420
        /*0848*/ 	.word	0x00000064
        /*084c*/ 	.word	0x00000160
        /*0850*/ 	.short	0x010a
        /*0852*/ 	.byte	0xff
	.zero		1


	//   ....[118]....
        /*0854*/ 	.word	0x00006510
        /*0858*/ 	.word	0x00000002
        /*085c*/ 	.word	0x00000110
        /*0860*/ 	.short	0x010a
        /*0862*/ 	.byte	0xff
	.zero		1


	//   ....[119]....
        /*0864*/ 	.word	0x00006620
        /*0868*/ 	.word	0x00000000
        /*086c*/ 	.word	0x00000000
        /*0870*/ 	.short	0x0101
        /*0872*/ 	.byte	0xff
	.zero		1


	//   ....[120]....
        /*0874*/ 	.word	0x000066a0
        /*0878*/ 	.word	0x00000064
        /*087c*/ 	.word	0x00000160
        /*0880*/ 	.short	0x010a
        /*0882*/ 	.byte	0xff
	.zero		1


	//   ....[121]....
        /*0884*/ 	.word	0x000071f0
        /*0888*/ 	.word	0x0000006d
        /*088c*/ 	.word	0x00000110
        /*0890*/ 	.short	0x010a
        /*0892*/ 	.byte	0xff
	.zero		1


	//   ....[122]....
        /*0894*/ 	.word	0x000072c0
        /*0898*/ 	.word	0x0000006d
        /*089c*/ 	.word	0x00000110
        /*08a0*/ 	.short	0x010a
        /*08a2*/ 	.byte	0xff
	.zero		1


	//   ....[123]....
        /*08a4*/ 	.word	0x000073d0
        /*08a8*/ 	.word	0x00000000
        /*08ac*/ 	.word	0x00000000
        /*08b0*/ 	.short	0x0101
        /*08b2*/ 	.byte	0xff
	.zero		1


	//   ....[124]....
        /*08b4*/ 	.word	0x00007860
        /*08b8*/ 	.word	0x000000ff
        /*08bc*/ 	.word	0x00000000
        /*08c0*/ 	.short	0x0101
        /*08c2*/ 	.byte	0x04
	.zero		1


	//   ....[125]....
        /*08c4*/ 	.word	0x00008070
        /*08c8*/ 	.word	0x00000000
        /*08cc*/ 	.word	0x000001b0
        /*08d0*/ 	.short	0x010a
        /*08d2*/ 	.byte	0xff
	.zero		1


	//   ....[126]....
        /*08d4*/ 	.word	0x000080d0
        /*08d8*/ 	.word	0x00000000
        /*08dc*/ 	.word	0x00000088
        /*08e0*/ 	.short	0x010a
        /*08e2*/ 	.byte	0xff
	.zero		1


	//   ....[127]....
        /*08e4*/ 	.word	0x00008130
        /*08e8*/ 	.word	0x00000000
        /*08ec*/ 	.word	0x00000088
        /*08f0*/ 	.short	0x010a
        /*08f2*/ 	.byte	0xff
	.zero		1


	//   ....[128]....
        /*08f4*/ 	.word	0x00008180
        /*08f8*/ 	.word	0x00000003
        /*08fc*/ 	.word	0x00000140
        /*0900*/ 	.short	0x010a
        /*0902*/ 	.byte	0xff
	.zero		1


	//   ....[129]....
        /*0904*/ 	.word	0x000081e0
        /*0908*/ 	.word	0x00000000
        /*090c*/ 	.word	0x00000000
        /*0910*/ 	.short	0x010a
        /*0912*/ 	.byte	0xff
	.zero		1


	//   ....[130]....
        /*0914*/ 	.word	0x00008240
        /*0918*/ 	.word	0x00000000
        /*091c*/ 	.word	0x00000000
        /*0920*/ 	.short	0x010a
        /*0922*/ 	.byte	0xff
	.zero		1


	//   ....[131]....
        /*0924*/ 	.word	0x000082a0
        /*0928*/ 	.word	0x00000000
        /*092c*/ 	.word	0x00000000
        /*0930*/ 	.short	0x010a
        /*0932*/ 	.byte	0xff
	.zero		1


	//   ....[132]....
        /*0934*/ 	.word	0x00008300
        /*0938*/ 	.word	0x00000000
        /*093c*/ 	.word	0x00000000
        /*0940*/ 	.short	0x010a
        /*0942*/ 	.byte	0xff
	.zero		1


	//   ....[133]....
        /*0944*/ 	.word	0x00008360
        /*0948*/ 	.word	0x00000000
        /*094c*/ 	.word	0x00000000
        /*0950*/ 	.short	0x010a
        /*0952*/ 	.byte	0xff
	.zero		1


	//   ....[134]....
        /*0954*/ 	.word	0x000083c0
        /*0958*/ 	.word	0x00000000
        /*095c*/ 	.word	0x00000000
        /*0960*/ 	.short	0x010a
        /*0962*/ 	.byte	0xff
	.zero		1


	//   ....[135]....
        /*0964*/ 	.word	0x00008420
        /*0968*/ 	.word	0x00000000
        /*096c*/ 	.word	0x00000000
        /*0970*/ 	.short	0x010a
        /*0972*/ 	.byte	0xff
	.zero		1


	//   ....[136]....
        /*0974*/ 	.word	0x00008480
        /*0978*/ 	.word	0x00000000
        /*097c*/ 	.word	0x00000000
        /*0980*/ 	.short	0x010a
        /*0982*/ 	.byte	0xff
	.zero		1


	//   ....[137]....
        /*0984*/ 	.word	0x000084e0
        /*0988*/ 	.word	0x00000000
        /*098c*/ 	.word	0x00000000
        /*0990*/ 	.short	0x010a
        /*0992*/ 	.byte	0xff
	.zero		1


	//   ....[138]....
        /*0994*/ 	.word	0x00008540
        /*0998*/ 	.word	0x00000000
        /*099c*/ 	.word	0x00000000
        /*09a0*/ 	.short	0x010a
        /*09a2*/ 	.byte	0xff
	.zero		1


	//   ....[139]....
        /*09a4*/ 	.word	0x000085a0
        /*09a8*/ 	.word	0x00000000
        /*09ac*/ 	.word	0x00000000
        /*09b0*/ 	.short	0x010a
        /*09b2*/ 	.byte	0xff
	.zero		1


	//   ....[140]....
        /*09b4*/ 	.word	0x00008600
        /*09b8*/ 	.word	0x00000000
        /*09bc*/ 	.word	0x00000000
        /*09c0*/ 	.short	0x010a
        /*09c2*/ 	.byte	0xff
	.zero		1


	//   ....[141]....
        /*09c4*/ 	.word	0x00008660
        /*09c8*/ 	.word	0x00000000
        /*09cc*/ 	.word	0x00000000
        /*09d0*/ 	.short	0x010a
        /*09d2*/ 	.byte	0xff
	.zero		1


	//   ....[142]....
        /*09d4*/ 	.word	0x000086c0
        /*09d8*/ 	.word	0x00000000
        /*09dc*/ 	.word	0x00000000
        /*09e0*/ 	.short	0x010a
        /*09e2*/ 	.byte	0xff
	.zero		1


	//   ....[143]....
        /*09e4*/ 	.word	0x00008720
        /*09e8*/ 	.word	0x00000000
        /*09ec*/ 	.word	0x00000000
        /*09f0*/ 	.short	0x010a
        /*09f2*/ 	.byte	0xff
	.zero		1


	//   ....[144]....
        /*09f4*/ 	.word	0x00008780
        /*09f8*/ 	.word	0x00000000
        /*09fc*/ 	.word	0x00000000
        /*0a00*/ 	.short	0x010a
        /*0a02*/ 	.byte	0xff
	.zero		1


	//   ....[145]....
        /*0a04*/ 	.word	0x000087d0
        /*0a08*/ 	.word	0x00000002
        /*0a0c*/ 	.word	0x000001a0
        /*0a10*/ 	.short	0x010a
        /*0a12*/ 	.byte	0xff
	.zero		1


	//   ....[146]....
        /*0a14*/ 	.word	0x00008830
        /*0a18*/ 	.word	0x00000002
        /*0a1c*/ 	.word	0x00000150
        /*0a20*/ 	.short	0x010a
        /*0a22*/ 	.byte	0xff
	.zero		1


	//   ....[147]....
        /*0a24*/ 	.word	0x00008880
        /*0a28*/ 	.word	0x00000002
        /*0a2c*/ 	.word	0x00000140
        /*0a30*/ 	.short	0x010a
        /*0a32*/ 	.byte	0xff
	.zero		1


	//   ....[148]....
        /*0a34*/ 	.word	0x000088e0
        /*0a38*/ 	.word	0x00000000
        /*0a3c*/ 	.word	0x00000150
        /*0a40*/ 	.short	0x010a
        /*0a42*/ 	.byte	0xff
	.zero		1


	//   ....[149]....
        /*0a44*/ 	.word	0x00008930
        /*0a48*/ 	.word	0x00000000
        /*0a4c*/ 	.word	0x00000140
        /*0a50*/ 	.short	0x010a
        /*0a52*/ 	.byte	0xff
	.zero		1


	//   ....[150]....
        /*0a54*/ 	.word	0x00008990
        /*0a58*/ 	.word	0x00000003
        /*0a5c*/ 	.word	0x00000180
        /*0a60*/ 	.short	0x010a
        /*0a62*/ 	.byte	0xff
	.zero		1


	//   ....[151]....
        /*0a64*/ 	.word	0x000089f0
        /*0a68*/ 	.word	0x00000000
        /*0a6c*/ 	.word	0x00000000
        /*0a70*/ 	.short	0x010a
        /*0a72*/ 	.byte	0xff
	.zero		1


	//   ....[152]....
        /*0a74*/ 	.word	0x00008a50
        /*0a78*/ 	.word	0x00000000
        /*0a7c*/ 	.word	0x00000000
        /*0a80*/ 	.short	0x010a
        /*0a82*/ 	.byte	0xff
	.zero		1


	//   ....[153]....
        /*0a84*/ 	.word	0x00008ab0
        /*0a88*/ 	.word	0x00000000
        /*0a8c*/ 	.word	0x00000000
        /*0a90*/ 	.short	0x010a
        /*0a92*/ 	.byte	0xff
	.zero		1


	//   ....[154]....
        /*0a94*/ 	.word	0x00008b10
        /*0a98*/ 	.word	0x00000000
        /*0a9c*/ 	.word	0x00000000
        /*0aa0*/ 	.short	0x010a
        /*0aa2*/ 	.byte	0xff
	.zero		1


	//   ....[155]....
        /*0aa4*/ 	.word	0x00008b70
        /*0aa8*/ 	.word	0x00000000
        /*0aac*/ 	.word	0x00000000
        /*0ab0*/ 	.short	0x010a
        /*0ab2*/ 	.byte	0xff
	.zero		1


	//   ....[156]....
        /*0ab4*/ 	.word	0x00008bc0
        /*0ab8*/ 	.word	0x0000000c
        /*0abc*/ 	.word	0x00000140
        /*0ac0*/ 	.short	0x010a
        /*0ac2*/ 	.byte	0xff
	.zero		1


	//   ....[157]....
        /*0ac4*/ 	.word	0x00008c20
        /*0ac8*/ 	.word	0x00000000
        /*0acc*/ 	.word	0x00000138
        /*0ad0*/ 	.short	0x010a
        /*0ad2*/ 	.byte	0xff
	.zero		1


	//   ....[158]....
        /*0ad4*/ 	.word	0x00008c80
        /*0ad8*/ 	.word	0x00000000
        /*0adc*/ 	.word	0x00000120
        /*0ae0*/ 	.short	0x010a
        /*0ae2*/ 	.byte	0xff
	.zero		1


	//   ....[159]....
        /*0ae4*/ 	.word	0x00008ce0
        /*0ae8*/ 	.word	0x00000000
        /*0aec*/ 	.word	0x00000128
        /*0af0*/ 	.short	0x010a
        /*0af2*/ 	.byte	0xff
	.zero		1


	//   ....[160]....
        /*0af4*/ 	.word	0x00008d40
        /*0af8*/ 	.word	0x00000000
        /*0afc*/ 	.word	0x00000120
        /*0b00*/ 	.short	0x010a
        /*0b02*/ 	.byte	0xff
	.zero		1


	//   ....[161]....
        /*0b04*/ 	.word	0x00008d90
        /*0b08*/ 	.word	0x00000003
        /*0b0c*/ 	.word	0x00000140
        /*0b10*/ 	.short	0x010a
        /*0b12*/ 	.byte	0xff
	.zero		1


	//   ....[162]....
        /*0b14*/ 	.word	0x00008de0
        /*0b18*/ 	.word	0x00000002
        /*0b1c*/ 	.word	0x00000110
        /*0b20*/ 	.short	0x010a
        /*0b22*/ 	.byte	0xff
	.zero		1


	//   ....[163]....
        /*0b24*/ 	.word	0x00008e30
        /*0b28*/ 	.word	0x00000064
        /*0b2c*/ 	.word	0x00000160
        /*0b30*/ 	.short	0x010a
        /*0b32*/ 	.byte	0xff
	.zero		1


	//   ....[164]....
        /*0b34*/ 	.word	0x00008e80
        /*0b38*/ 	.word	0x0000006d
        /*0b3c*/ 	.word	0x00000110
        /*0b40*/ 	.short	0x010a
        /*0b42*/ 	.byte	0xff
	.zero		1


	//----- nvinfo : EIATTR_NUM_MBARRIERS
	.align		4
.L_47:
        /*0b44*/ 	.byte	0x03, 0x38
        /*0b46*/ 	.short	0x0038


	//----- nvinfo : EIATTR_EXIT_INSTR_OFFSETS
	.align		4
        /*0b48*/ 	.byte	0x04, 0x1c
        /*0b4a*/ 	.short	(.L_49 - .L_48)


	//   ....[0]....
.L_48:
        /*0b4c*/ 	.word	0x000031d0


	//   ....[1]....
        /*0b50*/ 	.word	0x000036e0


	//   ....[2]....
        /*0b54*/ 	.word	0x00003740


	//   ....[3]....
        /*0b58*/ 	.word	0x000045e0


	//   ....[4]....
        /*0b5c*/ 	.word	0x000053f0


	//   ....[5]....
        /*0b60*/ 	.word	0x00005430


	//   ....[6]....
        /*0b64*/ 	.word	0x00008060


	//----- nvinfo : EIATTR_MAX_THREADS
	.align		4
.L_49:
        /*0b68*/ 	.byte	0x04, 0x05
        /*0b6a*/ 	.short	(.L_51 - .L_50)
.L_50:
        /*0b6c*/ 	.word	0x00000100
        /*0b70*/ 	.word	0x00000001
        /*0b74*/ 	.word	0x00000001


	//----- nvinfo : EIATTR_CRS_STACK_SIZE
	.align		4
.L_51:
        /*0b78*/ 	.byte	0x04, 0x1e
        /*0b7a*/ 	.short	(.L_53 - .L_52)
.L_52:
        /*0b7c*/ 	.word	0x00000000


	//----- nvinfo : EIATTR_CBANK_PARAM_SIZE
	.align		4
.L_53:
        /*0b80*/ 	.byte	0x03, 0x19
        /*0b82*/ 	.short	0x0800


	//----- nvinfo : EIATTR_PARAM_CBANK
	.align		4
        /*0b84*/ 	.byte	0x04, 0x0a
        /*0b86*/ 	.short	(.L_55 - .L_54)
	.align		4
.L_54:
        /*0b88*/ 	.word	index@(.nv.constant0._ZN7cutlass13device_kernelINS_4gemm6kernel13GemmUniversalIN4cute5tupleIJiiiiEEENS1_10collective13CollectiveMmaINS1_35MainloopSm100TmaUmmaWarpSpecializedILi17ELi2ELi4ENS5_IJNS4_1CILi1EEENSA_ILi2EEESB_EEEEENS5_IJNSA_ILi64EEENSA_ILi128EEESF_EEENS_12float_e4m3_tENS5_IJlSB_lEEESI_SJ_NS4_8TiledMMAINS4_8MMA_AtomIJNS4_10MMA_TraitsINS4_19SM100_MMA_F8F6F4_SSEJSI_SI_fSF_SG_NS4_17integral_constantINS4_4UMMA5MajorELSQ_0EEESR_NSO_INSP_7ScaleInELSS_0EEEST_EEEEEENS4_6LayoutINS5_IJSB_SB_SB_EEENS5_IJNSA_ILi0EEESY_SY_EEEEENS5_IJNS4_10UnderscoreES11_S11_EEEEENS4_23SM90_TMA_LOAD_MULTICASTENS4_14ComposedLayoutINS4_7SwizzleILi2ELi4ELi3EEENS4_18smem_ptr_flag_bitsILi8EEENSW_INS5_IJNSA_ILi8EEESF_EEENS5_IJSF_SB_EEEEEEEvNS4_8identityENS4_13SM90_TMA_LOADES1E_vS1F_EENS_8epilogue10collective18CollectiveEpilogueINS1I_23Sm100TmaWarpSpecializedILi2ELi2ELi32ELb0ELb0EEEJSH_NS5_IJNSW_ISF_SB_EES1N_EEESI_SJ_SI_SJ_NS1I_6fusion15FusionCallbacksIS1M_NS1P_17LinearCombinationISI_fSI_fLNS_15FloatRoundStyleE2EEESH_S1O_JEEENS4_5SM1004TMEM4LOAD26SM100_TMEM_LOAD_16dp32b32xES1G_S1E_NS4_39AutoVectorizingCopyWithAssumedAlignmentILi128EEENS4_14SM90_TMA_STOREES1E_S20_S20_EEEvvEEEEvNT_6ParamsE)
        /*0b8c*/ 	.short	0x0380
        /*0b8e*/ 	.short	0x0800


	//----- nvinfo : EIATTR_SW_WAR
	.align		4
.L_55:
        /*0b90*/ 	.byte	0x04, 0x36
        /*0b92*/ 	.short	(.L_57 - .L_56)
.L_56:
        /*0b94*/ 	.word	0x00000008
.L_57:


//--------------------- .nv.callgraph             --------------------------
	.section	.nv.callgraph,"",@"SHT_CUDA_CALLGRAPH"
	.align	4
	.sectionentsize	8
	.align		4
        /*0000*/ 	.word	0x00000000
	.align		4
        /*0004*/ 	.word	0xffffffff
	.align		4
        /*0008*/ 	.word	index@(_ZN7cutlass13device_kernelINS_4gemm6kernel13GemmUniversalIN4cute5tupleIJiiiiEEENS1_10collective13CollectiveMmaINS1_35MainloopSm100TmaUmmaWarpSpecializedILi17ELi2ELi4ENS5_IJNS4_1CILi1EEENSA_ILi2EEESB_EEEEENS5_IJNSA_ILi64EEENSA_ILi128EEESF_EEENS_12float_e4m3_tENS5_IJlSB_lEEESI_SJ_NS4_8TiledMMAINS4_8MMA_AtomIJNS4_10MMA_TraitsINS4_19SM100_MMA_F8F6F4_SSEJSI_SI_fSF_SG_NS4_17integral_constantINS4_4UMMA5MajorELSQ_0EEESR_NSO_INSP_7ScaleInELSS_0EEEST_EEEEEENS4_6LayoutINS5_IJSB_SB_SB_EEENS5_IJNSA_ILi0EEESY_SY_EEEEENS5_IJNS4_10UnderscoreES11_S11_EEEEENS4_23SM90_TMA_LOAD_MULTICASTENS4_14ComposedLayoutINS4_7SwizzleILi2ELi4ELi3EEENS4_18smem_ptr_flag_bitsILi8EEENSW_INS5_IJNSA_ILi8EEESF_EEENS5_IJSF_SB_EEEEEEEvNS4_8identityENS4_13SM90_TMA_LOADES1E_vS1F_EENS_8epilogue10collective18CollectiveEpilogueINS1I_23Sm100TmaWarpSpecializedILi2ELi2ELi32ELb0ELb0EEEJSH_NS5_IJNSW_ISF_SB_EES1N_EEESI_SJ_SI_SJ_NS1I_6fusion15FusionCallbacksIS1M_NS1P_17LinearCombinationISI_fSI_fLNS_15FloatRoundStyleE2EEESH_S1O_JEEENS4_5SM1004TMEM4LOAD26SM100_TMEM_LOAD_16dp32b32xES1G_S1E_NS4_39AutoVectorizingCopyWithAssumedAlignmentILi128EEENS4_14SM90_TMA_STOREES1E_S20_S20_EEEvvEEEEvNT_6ParamsE)
	.align		4
        /*000c*/ 	.word	index@(__assertfail)
	.align		4
        /*0010*/ 	.word	0x00000000
	.align		4
        /*0014*/ 	.word	0xfffffffe
	.align		4
        /*0018*/ 	.word	0x00000000
	.align		4
        /*001c*/ 	.word	0xfffffffd
	.align		4
        /*0020*/ 	.word	0x00000000
	.align		4
        /*0024*/ 	.word	0xfffffffc


//--------------------- .nv.constant4             --------------------------
	.section	.nv.constant4,"a",@progbits
	.align	8
	.align		8
.nv.constant4:
        /*0000*/ 	.dword	__assertfail
	.align		8
        /*0008*/ 	.dword	__unnamed_1
	.align		8
        /*0010*/ 	.dword	__unnamed_2
	.align		8
        /*0018*/ 	.dword	_ZN39_INTERNAL_8b5080c2_4_k_cu_22cb1f11_72934cuda3std3__45__cpo5beginE
	.align		8
        /*0020*/ 	.dword	_ZN39_INTERNAL_8b5080c2_4_k_cu_22cb1f11_72934cuda3std3__45__cpo3endE
	.align		8
        /*0028*/ 	.dword	_ZN39_INTERNAL_8b5080c2_4_k_cu_22cb1f11_72934cuda3std3__45__cpo6cbeginE
	.align		8
        /*0030*/ 	.dword	_ZN39_INTERNAL_8b5080c2_4_k_cu_22cb1f11_72934cuda3std3__45__cpo4cendE
	.align		8
        /*0038*/ 	.dword	_ZN39_INTERNAL_8b5080c2_4_k_cu_22cb1f11_72934cuda3std3__441_GLOBAL__N__8b5080c2_4_k_cu_22cb1f11_72936ignoreE
	.align		8
        /*0040*/ 	.dword	_ZN39_INTERNAL_8b5080c2_4_k_cu_22cb1f11_72934cuda3std3__419piecewise_constructE
	.align		8
        /*0048*/ 	.dword	_ZN39_INTERNAL_8b5080c2_4_k_cu_22cb1f11_72934cuda3std3__48in_placeE
	.align		8
        /*0050*/ 	.dword	_ZN39_INTERNAL_8b5080c2_4_k_cu_22cb1f11_72934cuda3std6ranges3__45__cpo4swapE
	.align		8
        /*0058*/ 	.dword	_ZN39_INTERNAL_8b5080c2_4_k_cu_22cb1f11_72934cuda3std6ranges3__45__cpo9iter_moveE
	.align		8
        /*0060*/ 	.dword	_ZN39_INTERNAL_8b5080c2_4_k_cu_22cb1f11_72934cute7productE
	.align		8
        /*0068*/ 	.dword	_ZN39_INTERNAL_8b5080c2_4_k_cu_22cb1f11_72934cute1_E
	.align		8
        /*0070*/ 	.dword	$str$25
	.align		8
        /*0078*/ 	.dword	$str$26
	.align		8
        /*0080*/ 	.dword	$str$27
	.align		8
        /*0088*/ 	.dword	$str$28


//--------------------- .text._ZN7cutlass13device_kernelINS_4gemm6kernel13GemmUniversalIN4cute5tupleIJiiiiEEENS1_10collective13CollectiveMmaINS1_35MainloopSm100TmaUmmaWarpSpecializedILi17ELi2ELi4ENS5_IJNS4_1CILi1EEENSA_ILi2EEESB_EEEEENS5_IJNSA_ILi64EEENSA_ILi128EEESF_EEENS_12float_e4m3_tENS5_IJlSB_lEEESI_SJ_NS4_8TiledMMAINS4_8MMA_AtomIJNS4_10MMA_TraitsINS4_19SM100_MMA_F8F6F4_SSEJSI_SI_fSF_SG_NS4_17integral_constantINS4_4UMMA5MajorELSQ_0EEESR_NSO_INSP_7ScaleInELSS_0EEEST_EEEEEENS4_6LayoutINS5_IJSB_SB_SB_EEENS5_IJNSA_ILi0EEESY_SY_EEEEENS5_IJNS4_10UnderscoreES11_S11_EEEEENS4_23SM90_TMA_LOAD_MULTICASTENS4_14ComposedLayoutINS4_7SwizzleILi2ELi4ELi3EEENS4_18smem_ptr_flag_bitsILi8EEENSW_INS5_IJNSA_ILi8EEESF_EEENS5_IJSF_SB_EEEEEEEvNS4_8identityENS4_13SM90_TMA_LOADES1E_vS1F_EENS_8epilogue10collective18CollectiveEpilogueINS1I_23Sm100TmaWarpSpecializedILi2ELi2ELi32ELb0ELb0EEEJSH_NS5_IJNSW_ISF_SB_EES1N_EEESI_SJ_SI_SJ_NS1I_6fusion15FusionCallbacksIS1M_NS1P_17LinearCombinationISI_fSI_fLNS_15FloatRoundStyleE2EEESH_S1O_JEEENS4_5SM1004TMEM4LOAD26SM100_TMEM_LOAD_16dp32b32xES1G_S1E_NS4_39AutoVectorizingCopyWithAssumedAlignmentILi128EEENS4_14SM90_TMA_STOREES1E_S20_S20_EEEvvEEEEvNT_6ParamsE --------------------------
	.section	.text._ZN7cutlass13device_kernelINS_4gemm6kernel13GemmUniversalIN4cute5tupleIJiiiiEEENS1_10collective13CollectiveMmaINS1_35MainloopSm100TmaUmmaWarpSpecializedILi17ELi2ELi4ENS5_IJNS4_1CILi1EEENSA_ILi2EEESB_EEEEENS5_IJNSA_ILi64EEENSA_ILi128EEESF_EEENS_12float_e4m3_tENS5_IJlSB_lEEESI_SJ_NS4_8TiledMMAINS4_8MMA_AtomIJNS4_10MMA_TraitsINS4_19SM100_MMA_F8F6F4_SSEJSI_SI_fSF_SG_NS4_17integral_constantINS4_4UMMA5MajorELSQ_0EEESR_NSO_INSP_7ScaleInELSS_0EEEST_EEEEEENS4_6LayoutINS5_IJSB_SB_SB_EEENS5_IJNSA_ILi0EEESY_SY_EEEEENS5_IJNS4_10UnderscoreES11_S11_EEEEENS4_23SM90_TMA_LOAD_MULTICASTENS4_14ComposedLayoutINS4_7SwizzleILi2ELi4ELi3EEENS4_18smem_ptr_flag_bitsILi8EEENSW_INS5_IJNSA_ILi8EEESF_EEENS5_IJSF_SB_EEEEEEEvNS4_8identityENS4_13SM90_TMA_LOADES1E_vS1F_EENS_8epilogue10collective18CollectiveEpilogueINS1I_23Sm100TmaWarpSpecializedILi2ELi2ELi32ELb0ELb0EEEJSH_NS5_IJNSW_ISF_SB_EES1N_EEESI_SJ_SI_SJ_NS1I_6fusion15FusionCallbacksIS1M_NS1P_17LinearCombinationISI_fSI_fLNS_15FloatRoundStyleE2EEESH_S1O_JEEENS4_5SM1004TMEM4LOAD26SM100_TMEM_LOAD_16dp32b32xES1G_S1E_NS4_39AutoVectorizingCopyWithAssumedAlignmentILi128EEENS4_14SM90_TMA_STOREES1E_S20_S20_EEEvvEEEEvNT_6ParamsE,"ax",@progbits
	.align	128
.text._ZN7cutlass13device_kernelINS_4gemm6kernel13GemmUniversalIN4cute5tupleIJiiiiEEENS1_10collective13CollectiveMmaINS1_35MainloopSm100TmaUmmaWarpSpecializedILi17ELi2ELi4ENS5_IJNS4_1CILi1EEENSA_ILi2EEESB_EEEEENS5_IJNSA_ILi64EEENSA_ILi128EEESF_EEENS_12float_e4m3_tENS5_IJlSB_lEEESI_SJ_NS4_8TiledMMAINS4_8MMA_AtomIJNS4_10MMA_TraitsINS4_19SM100_MMA_F8F6F4_SSEJSI_SI_fSF_SG_NS4_17integral_constantINS4_4UMMA5MajorELSQ_0EEESR_NSO_INSP_7ScaleInELSS_0EEEST_EEEEEENS4_6LayoutINS5_IJSB_SB_SB_EEENS5_IJNSA_ILi0EEESY_SY_EEEEENS5_IJNS4_10UnderscoreES11_S11_EEEEENS4_23SM90_TMA_LOAD_MULTICASTENS4_14ComposedLayoutINS4_7SwizzleILi2ELi4ELi3EEENS4_18smem_ptr_flag_bitsILi8EEENSW_INS5_IJNSA_ILi8EEESF_EEENS5_IJSF_SB_EEEEEEEvNS4_8identityENS4_13SM90_TMA_LOADES1E_vS1F_EENS_8epilogue10collective18CollectiveEpilogueINS1I_23Sm100TmaWarpSpecializedILi2ELi2ELi32ELb0ELb0EEEJSH_NS5_IJNSW_ISF_SB_EES1N_EEESI_SJ_SI_SJ_NS1I_6fusion15FusionCallbacksIS1M_NS1P_17LinearCombinationISI_fSI_fLNS_15FloatRoundStyleE2EEESH_S1O_JEEENS4_5SM1004TMEM4LOAD26SM100_TMEM_LOAD_16dp32b32xES1G_S1E_NS4_39AutoVectorizingCopyWithAssumedAlignmentILi128EEENS4_14SM90_TMA_STOREES1E_S20_S20_EEEvvEEEEvNT_6ParamsE:
        .type           _ZN7cutlass13device_kernelINS_4gemm6kernel13GemmUniversalIN4cute5tupleIJiiiiEEENS1_10collective13CollectiveMmaINS1_35MainloopSm100TmaUmmaWarpSpecializedILi17ELi2ELi4ENS5_IJNS4_1CILi1EEENSA_ILi2EEESB_EEEEENS5_IJNSA_ILi64EEENSA_ILi128EEESF_EEENS_12float_e4m3_tENS5_IJlSB_lEEESI_SJ_NS4_8TiledMMAINS4_8MMA_AtomIJNS4_10MMA_TraitsINS4_19SM100_MMA_F8F6F4_SSEJSI_SI_fSF_SG_NS4_17integral_constantINS4_4UMMA5MajorELSQ_0EEESR_NSO_INSP_7ScaleInELSS_0EEEST_EEEEEENS4_6LayoutINS5_IJSB_SB_SB_EEENS5_IJNSA_ILi0EEESY_SY_EEEEENS5_IJNS4_10UnderscoreES11_S11_EEEEENS4_23SM90_TMA_LOAD_MULTICASTENS4_14ComposedLayoutINS4_7SwizzleILi2ELi4ELi3EEENS4_18smem_ptr_flag_bitsILi8EEENSW_INS5_IJNSA_ILi8EEESF_EEENS5_IJSF_SB_EEEEEEEvNS4_8identityENS4_13SM90_TMA_LOADES1E_vS1F_EENS_8epilogue10collective18CollectiveEpilogueINS1I_23Sm100TmaWarpSpecializedILi2ELi2ELi32ELb0ELb0EEEJSH_NS5_IJNSW_ISF_SB_EES1N_EEESI_SJ_SI_SJ_NS1I_6fusion15FusionCallbacksIS1M_NS1P_17LinearCombinationISI_fSI_fLNS_15FloatRoundStyleE2EEESH_S1O_JEEENS4_5SM1004TMEM4LOAD26SM100_TMEM_LOAD_16dp32b32xES1G_S1E_NS4_39AutoVectorizingCopyWithAssumedAlignmentILi128EEENS4_14SM90_TMA_STOREES1E_S20_S20_EEEvvEEEEvNT_6ParamsE,@function
        .size           _ZN7cutlass13device_kernelINS_4gemm6kernel13GemmUniversalIN4cute5tupleIJiiiiEEENS1_10collective13CollectiveMmaINS1_35MainloopSm100TmaUmmaWarpSpecializedILi17ELi2ELi4ENS5_IJNS4_1CILi1EEENSA_ILi2EEESB_EEEEENS5_IJNSA_ILi64EEENSA_ILi128EEESF_EEENS_12float_e4m3_tENS5_IJlSB_lEEESI_SJ_NS4_8TiledMMAINS4_8MMA_AtomIJNS4_10MMA_TraitsINS4_19SM100_MMA_F8F6F4_SSEJSI_SI_fSF_SG_NS4_17integral_constantINS4_4UMMA5MajorELSQ_0EEESR_NSO_INSP_7ScaleInELSS_0EEEST_EEEEEENS4_6LayoutINS5_IJSB_SB_SB_EEENS5_IJNSA_ILi0EEESY_SY_EEEEENS5_IJNS4_10UnderscoreES11_S11_EEEEENS4_23SM90_TMA_LOAD_MULTICASTENS4_14ComposedLayoutINS4_7SwizzleILi2ELi4ELi3EEENS4_18smem_ptr_flag_bitsILi8EEENSW_INS5_IJNSA_ILi8EEESF_EEENS5_IJSF_SB_EEEEEEEvNS4_8identityENS4_13SM90_TMA_LOADES1E_vS1F_EENS_8epilogue10collective18CollectiveEpilogueINS1I_23Sm100TmaWarpSpecializedILi2ELi2ELi32ELb0ELb0EEEJSH_NS5_IJNSW_ISF_SB_EES1N_EEESI_SJ_SI_SJ_NS1I_6fusion15FusionCallbacksIS1M_NS1P_17LinearCombinationISI_fSI_fLNS_15FloatRoundStyleE2EEESH_S1O_JEEENS4_5SM1004TMEM4LOAD26SM100_TMEM_LOAD_16dp32b32xES1G_S1E_NS4_39AutoVectorizingCopyWithAssumedAlignmentILi128EEENS4_14SM90_TMA_STOREES1E_S20_S20_EEEvvEEEEvNT_6ParamsE,(.L_x_189 - _ZN7cutlass13device_kernelINS_4gemm6kernel13GemmUniversalIN4cute5tupleIJiiiiEEENS1_10collective13CollectiveMmaINS1_35MainloopSm100TmaUmmaWarpSpecializedILi17ELi2ELi4ENS5_IJNS4_1CILi1EEENSA_ILi2EEESB_EEEEENS5_IJNSA_ILi64EEENSA_ILi128EEESF_EEENS_12float_e4m3_tENS5_IJlSB_lEEESI_SJ_NS4_8TiledMMAINS4_8MMA_AtomIJNS4_10MMA_TraitsINS4_19SM100_MMA_F8F6F4_SSEJSI_SI_fSF_SG_NS4_17integral_constantINS4_4UMMA5MajorELSQ_0EEESR_NSO_INSP_7ScaleInELSS_0EEEST_EEEEEENS4_6LayoutINS5_IJSB_SB_SB_EEENS5_IJNSA_ILi0EEESY_SY_EEEEENS5_IJNS4_10UnderscoreES11_S11_EEEEENS4_23SM90_TMA_LOAD_MULTICASTENS4_14ComposedLayoutINS4_7SwizzleILi2ELi4ELi3EEENS4_18smem_ptr_flag_bitsILi8EEENSW_INS5_IJNSA_ILi8EEESF_EEENS5_IJSF_SB_EEEEEEEvNS4_8identityENS4_13SM90_TMA_LOADES1E_vS1F_EENS_8epilogue10collective18CollectiveEpilogueINS1I_23Sm100TmaWarpSpecializedILi2ELi2ELi32ELb0ELb0EEEJSH_NS5_IJNSW_ISF_SB_EES1N_EEESI_SJ_SI_SJ_NS1I_6fusion15FusionCallbacksIS1M_NS1P_17LinearCombinationISI_fSI_fLNS_15FloatRoundStyleE2EEESH_S1O_JEEENS4_5SM1004TMEM4LOAD26SM100_TMEM_LOAD_16dp32b32xES1G_S1E_NS4_39AutoVectorizingCopyWithAssumedAlignmentILi128EEENS4_14SM90_TMA_STOREES1E_S20_S20_EEEvvEEEEvNT_6ParamsE)
        .other          _ZN7cutlass13device_kernelINS_4gemm6kernel13GemmUniversalIN4cute5tupleIJiiiiEEENS1_10collective13CollectiveMmaINS1_35MainloopSm100TmaUmmaWarpSpecializedILi17ELi2ELi4ENS5_IJNS4_1CILi1EEENSA_ILi2EEESB_EEEEENS5_IJNSA_ILi64EEENSA_ILi128EEESF_EEENS_12float_e4m3_tENS5_IJlSB_lEEESI_SJ_NS4_8TiledMMAINS4_8MMA_AtomIJNS4_10MMA_TraitsINS4_19SM100_MMA_F8F6F4_SSEJSI_SI_fSF_SG_NS4_17integral_constantINS4_4UMMA5MajorELSQ_0EEESR_NSO_INSP_7ScaleInELSS_0EEEST_EEEEEENS4_6LayoutINS5_IJSB_SB_SB_EEENS5_IJNSA_ILi0EEESY_SY_EEEEENS5_IJNS4_10UnderscoreES11_S11_EEEEENS4_23SM90_TMA_LOAD_MULTICASTENS4_14ComposedLayoutINS4_7SwizzleILi2ELi4ELi3EEENS4_18smem_ptr_flag_bitsILi8EEENSW_INS5_IJNSA_ILi8EEESF_EEENS5_IJSF_SB_EEEEEEEvNS4_8identityENS4_13SM90_TMA_LOADES1E_vS1F_EENS_8epilogue10collective18CollectiveEpilogueINS1I_23Sm100TmaWarpSpecializedILi2ELi2ELi32ELb0ELb0EEEJSH_NS5_IJNSW_ISF_SB_EES1N_EEESI_SJ_SI_SJ_NS1I_6fusion15FusionCallbacksIS1M_NS1P_17LinearCombinationISI_fSI_fLNS_15FloatRoundStyleE2EEESH_S1O_JEEENS4_5SM1004TMEM4LOAD26SM100_TMEM_LOAD_16dp32b32xES1G_S1E_NS4_39AutoVectorizingCopyWithAssumedAlignmentILi128EEENS4_14SM90_TMA_STOREES1E_S20_S20_EEEvvEEEEvNT_6ParamsE,@"STO_CUDA_ENTRY STV_DEFAULT"
_ZN7cutlass13device_kernelINS_4gemm6kernel13GemmUniversalIN4cute5tupleIJiiiiEEENS1_10collective13CollectiveMmaINS1_35MainloopSm100TmaUmmaWarpSpecializedILi17ELi2ELi4ENS5_IJNS4_1CILi1EEENSA_ILi2EEESB_EEEEENS5_IJNSA_ILi64EEENSA_ILi128EEESF_EEENS_12float_e4m3_tENS5_IJlSB_lEEESI_SJ_NS4_8TiledMMAINS4_8MMA_AtomIJNS4_10MMA_TraitsINS4_19SM100_MMA_F8F6F4_SSEJSI_SI_fSF_SG_NS4_17integral_constantINS4_4UMMA5MajorELSQ_0EEESR_NSO_INSP_7ScaleInELSS_0EEEST_EEEEEENS4_6LayoutINS5_IJSB_SB_SB_EEENS5_IJNSA_ILi0EEESY_SY_EEEEENS5_IJNS4_10UnderscoreES11_S11_EEEEENS4_23SM90_TMA_LOAD_MULTICASTENS4_14ComposedLayoutINS4_7SwizzleILi2ELi4ELi3EEENS4_18smem_ptr_flag_bitsILi8EEENSW_INS5_IJNSA_ILi8EEESF_EEENS5_IJSF_SB_EEEEEEEvNS4_8identityENS4_13SM90_TMA_LOADES1E_vS1F_EENS_8epilogue10collective18CollectiveEpilogueINS1I_23Sm100TmaWarpSpecializedILi2ELi2ELi32ELb0ELb0EEEJSH_NS5_IJNSW_ISF_SB_EES1N_EEESI_SJ_SI_SJ_NS1I_6fusion15FusionCallbacksIS1M_NS1P_17LinearCombinationISI_fSI_fLNS_15FloatRoundStyleE2EEESH_S1O_JEEENS4_5SM1004TMEM4LOAD26SM100_TMEM_LOAD_16dp32b32xES1G_S1E_NS4_39AutoVectorizingCopyWithAssumedAlignmentILi128EEENS4_14SM90_TMA_STOREES1E_S20_S20_EEEvvEEEEvNT_6ParamsE:
[----:B------:R-:W1:Y:S01]  /*0000*/  LDC R1, c[0x0][0x37c] ;  /* 0x0000df00ff017b82 */ /* 0x000e620000000800 */
[----:B------:R-:W2:Y:S01]  /*0010*/  S2R R93, SR_TID.X ;  /* 0x00000000005d7919 */ /* 0x000ea20000002100 */
[----:B------:R-:W3:Y:S01]  /*0020*/  LDCU.64 UR8, c[0x0][0x890] ;  /* 0x00011200ff0877ac */ /* 0x000ee20008000a00 */
[----:B------:R-:W-:Y:S02]  /*0030*/  PRMT R84, RZ, 0x7610, R84 ;  /* 0x00007610ff547816 */ /* 0x000fe40000000054 */
[----:B------:R-:W-:Y:S01]  /*0040*/  ELECT P3, URZ, PT ;  /* 0x0000000000ff782f */ /* 0x000fe20003860000 */
[----:B---3--:R-:W-:-:S04]  /*0050*/  UISETP.NE.U32.AND UP0, UPT, UR8, URZ, UPT ;  /* 0x000000ff0800728c */ /* 0x008fc8000bf05070 */
[----:B------:R-:W-:Y:S01]  /*0060*/  UISETP.NE.AND.EX UP0, UPT, UR9, URZ, UPT, UP0 ;  /* 0x000000ff0900728c */ /* 0x000fe2000bf05300 */
[----:B--2---:R-:W-:-:S05]  /*0070*/  SHF.R.U32.HI R85, RZ, 0x5, R93 ;  /* 0x00000005ff557819 */ /* 0x004fca000001165d */
[----:B------:R-:W2:Y:S02]  /*0080*/  SHFL.IDX PT, R0, R85, RZ, 0x1f ;  /* 0x00001fff55007589 */ /* 0x000ea400000e0000 */
[----:B--2---:R-:W-:Y:S01]  /*0090*/  R2UR UR17, R0 ;  /* 0x00000000001172ca */ /* 0x004fe200000e0000 */
[----:B-1----:R-:W-:-:S14]  /*00a0*/  BRA.U UP0, `(.L_x_0) ;  /* 0x0000000100307547 */ /* 0x002fdc000b800000 */
[----:B------:R-:W1:Y:S02]  /*00b0*/  LDCU.64 UR4, c[0x0][0x888] ;  /* 0x00011100ff0477ac */ /* 0x000e640008000a00 */
[----:B-1----:R-:W-:-:S04]  /*00c0*/  UISETP.NE.U32.AND UP0, UPT, UR4, URZ, UPT ;  /* 0x000000ff0400728c */ /* 0x002fc8000bf05070 */
[----:B------:R-:W-:-:S09]  /*00d0*/  UISETP.NE.AND.EX UP0, UPT, UR5, URZ, UPT, UP0 ;  /* 0x000000ff0500728c */ /* 0x000fd2000bf05300 */
[----:B------:R-:W-:Y:S05]  /*00e0*/  BRA.U !UP0, `(.L_x_1) ;  /* 0x0000000108147547 */ /* 0x000fea000b800000 */
[----:B------:R-:W1:Y:S01]  /*00f0*/  LDC.64 R2, c[0x0][0x888] ;  /* 0x00022200ff027b82 */ /* 0x000e620000000a00 */
[----:B------:R-:W1:Y:S02]  /*0100*/  LDCU.64 UR4, c[0x0][0x358] ;  /* 0x00006b00ff0477ac */ /* 0x000e640008000a00 */
[----:B-1----:R1:W5:Y:S01]  /*0110*/  LDG.E R41, desc[UR4][R2.64] ;  /* 0x0000000402297981 */ /* 0x002362000c1e1900 */
[----:B------:R-:W-:Y:S01]  /*0120*/  HFMA2 R84, -RZ, RZ, 0, 5.9604644775390625e-08 ;  /* 0x00000001ff547431 */ /* 0x000fe200000001ff */
[----:B------:R-:W-:Y:S05]  /*0130*/  BRA `(.L_x_0) ;  /* 0x00000000000c7947 */ /* 0x000fea0003800000 */
.L_x_1:
[----:B------:R-:W1:Y:S01]  /*0140*/  LDCU UR4, c[0x0][0x880] ;  /* 0x00011000ff0477ac */ /* 0x000e620008000800 */
[----:B------:R-:W-:Y:S01]  /*0150*/  HFMA2 R84, -RZ, RZ, 0, 5.9604644775390625e-08 ;  /* 0x00000001ff547431 */ /* 0x000fe200000001ff */
[----:B-1----:R-:W-:-:S07]  /*0160*/  MOV R41, UR4 ;  /* 0x0000000400297c02 */ /* 0x002fce0008000f00 */
.L_x_0:
[----:B------:R-:W2:Y:S02]  /*0170*/  LDCU.64 UR4, c[0x0][0x8b0] ;  /* 0x00011600ff0477ac */ /* 0x000ea40008000a00 */
[----:B--2---:R-:W-:-:S04]  /*0180*/  UISETP.NE.U32.AND UP0, UPT, UR4, URZ, UPT ;  /* 0x000000ff0400728c */ /* 0x004fc8000bf05070 */
[----:B------:R-:W-:-:S09]  /*0190*/  UISETP.NE.AND.EX UP0, UPT, UR5, URZ, UPT, UP0 ;  /* 0x000000ff0500728c */ /* 0x000fd2000bf05300 */
[----:B------:R-:W-:Y:S05]  /*01a0*/  BRA.U UP0, `(.L_x_2) ;  /* 0x0000000100287547 */ /* 0x000fea000b800000 */
[----:B------:R-:W2:Y:S02]  /*01b0*/  LDCU.64 UR4, c[0x0][0x8a8] ;  /* 0x00011500ff0477ac */ /* 0x000ea40008000a00 */
[----:B--2---:R-:W-:-:S04]  /*01c0*/  UISETP.NE.U32.AND UP0, UPT, UR4, URZ, UPT ;  /* 0x000000ff0400728c */ /* 0x004fc8000bf05070 */
[----:B------:R-:W-:-:S09]  /*01d0*/  UISETP.NE.AND.EX UP0, UPT, UR5, URZ, UPT, UP0 ;  /* 0x000000ff0500728c */ /* 0x000fd2000bf05300 */
[----:B------:R-:W-:Y:S05]  /*01e0*/  BRA.U !UP0, `(.L_x_3) ;  /* 0x0000000108107547 */ /* 0x000fea000b800000 */
[----:B------:R-:W2:Y:S01]  /*01f0*/  LDC.64 R38, c[0x0][0x8a8] ;  /* 0x00022a00ff267b82 */ /* 0x000ea20000000a00 */
[----:B------:R-:W2:Y:S02]  /*0200*/  LDCU.64 UR4, c[0x0][0x358] ;  /* 0x00006b00ff0477ac */ /* 0x000ea40008000a00 */
[----:B--2---:R2:W5:Y:S01]  /*0210*/  LDG.E R38, desc[UR4][R38.64] ;  /* 0x0000000426267981 */ /* 0x004562000c1e1900 */
[----:B------:R-:W-:Y:S05]  /*0220*/  BRA `(.L_x_2) ;  /* 0x0000000000087947 */ /* 0x000fea0003800000 */
.L_x_3:
[----:B------:R-:W2:Y:S02]  /*0230*/  LDCU UR4, c[0x0][0x8a0] ;  /* 0x00011400ff0477ac */ /* 0x000ea40008000800 */
[----:B--2---:R-:W-:Y:S02]  /*0240*/  MOV R38, UR4 ;  /* 0x0000000400267c02 */ /* 0x004fe40008000f00 */
.L_x_2:
[----:B------:R-:W-:Y:S01]  /*0250*/  IMAD.U32 R0, RZ, RZ, UR17 ;  /* 0x00000011ff007e24 */ /* 0x000fe2000f8e00ff */
[----:B------:R-:W-:Y:S04]  /*0260*/  BSSY.RECONVERGENT B0, `(.L_x_4) ;  /* 0x000000c000007945 */ /* 0x000fe80003800200 */
[C---:B------:R-:W-:Y:S02]  /*0270*/  ISETP.NE.OR P1, PT, R0.reuse, 0x1, !P3 ;  /* 0x000000010000780c */ /* 0x040fe40005f25670 */
[----:B------:R-:W-:-:S11]  /*0280*/  ISETP.NE.OR P0, PT, R0, 0x3, !P3 ;  /* 0x000000030000780c */ /* 0x000fd60005f05670 */
[----:B------:R-:W-:Y:S05]  /*0290*/  @P1 BRA `(.L_x_5) ;  /* 0x0000000000201947 */ /* 0x000fea0003800000 */
[----:B------:R-:W3:Y:S02]  /*02a0*/  LDCU.64 UR4, c[0x0][0x348] ;  /* 0x00006900ff0477ac */ /* 0x000ee40008000a00 */
[----:B---3--:R-:W-:Y:S02]  /*02b0*/  UIADD3 UR6, UP1, UPT, UR4, 0x80, URZ ;  /* 0x0000008004067890 */ /* 0x008fe4000ff3e0ff */
[----:B------:R-:W-:Y:S02]  /*02c0*/  UIADD3 UR4, UP0, UPT, UR4, 0x180, URZ ;  /* 0x0000018004047890 */ /* 0x000fe4000ff1e0ff */
[----:B------:R-:W-:Y:S02]  /*02d0*/  UIADD3.X UR7, UPT, UPT, URZ, UR5, URZ, UP1, !UPT ;  /* 0x00000005ff077290 */ /* 0x000fe40008ffe4ff */
[----:B------:R-:W-:-:S07]  /*02e0*/  UIADD3.X UR5, UPT, UPT, URZ, UR5, URZ, UP0, !UPT ;  /* 0x00000005ff057290 */ /* 0x000fce00087fe4ff */
[----:B------:R3:W-:Y:S02]  /*02f0*/  UTMACCTL.PF [UR6] ;  /* 0x00000000060079b9 */ /* 0x0007e40008040000 */
[----:B------:R3:W-:Y:S02]  /*0300*/  UTMACCTL.PF [UR4] ;  /* 0x00000000040079b9 */ /* 0x0007e40008040000 */
[----:B---3--:R-:W-:Y:S01]  /*0310*/  NOP ;  /* 0x0000000000007918 */ /* 0x008fe20000000000 */
.L_x_5:
[----:B------:R-:W-:Y:S05]  /*0320*/  BSYNC.RECONVERGENT B0 ;  /* 0x0000000000007941 */ /* 0x000fea0003800200 */
.L_x_4:
[----:B------:R-:W-:Y:S04]  /*0330*/  BSSY.RECONVERGENT B0, `(.L_x_6) ;  /* 0x000000a000007945 */ /* 0x000fe80003800200 */
        /* <DEDUP_REMOVED lines=9> */
.L_x_7:
[----:B------:R-:W-:Y:S05]  /*03d0*/  BSYNC.RECONVERGENT B0 ;  /* 0x0000000000007941 */ /* 0x000fea0003800200 */
.L_x_6:
[----:B------:R-:W3:Y:S01]  /*03e0*/  LDCU.64 UR4, c[0x0][0x888] ;  /* 0x00011100ff0477ac */ /* 0x000ee20008000a00 */
[----:B------:R-:W-:Y:S02]  /*03f0*/  UISETP.EQ.U32.AND UP1, UPT, UR8, URZ, UPT ;  /* 0x000000ff0800728c */ /* 0x000fe4000bf22070 */
[----:B------:R-:W-:Y:S02]  /*0400*/  UPLOP3.LUT UP3, UPT, UPT, UPT, UPT, 0x80, 0x8 ;  /* 0x000000000008789c */ /* 0x000fe40003f6f070 */
[----:B---3--:R-:W-:-:S04]  /*0410*/  UISETP.NE.U32.AND UP0, UPT, UR4, URZ, UPT ;  /* 0x000000ff0400728c */ /* 0x008fc8000bf05070 */
[----:B------:R-:W-:-:S04]  /*0420*/  UISETP.NE.AND.EX UP0, UPT, UR5, URZ, UPT, UP0 ;  /* 0x000000ff0500728c */ /* 0x000fc8000bf05300 */
[----:B------:R-:W-:-:S04]  /*0430*/  UISETP.EQ.OR.EX UP2, UPT, UR9, URZ, !UP0, UP1 ;  /* 0x000000ff0900728c */ /* 0x000fc8000c742710 */
[----:B------:R-:W-:-:S06]  /*0440*/  UP2UR UR4, UPR, URZ, 0x4 ;  /* 0x00000004ff047883 */ /* 0x000fcc0008000000 */
[----:B------:R-:W-:Y:S01]  /*0450*/  MOV R86, UR4 ;  /* 0x0000000400567c02 */ /* 0x000fe20008000f00 */
[----:B------:R-:W-:Y:S06]  /*0460*/  BRA.U !UP2, `(.L_x_8) ;  /* 0x000000010a207547 */ /* 0x000fec000b800000 */
[----:B------:R-:W-:Y:S01]  /*0470*/  UISETP.NE.U32.AND UP1, UPT, UR8, URZ, UPT ;  /* 0x000000ff0800728c */ /* 0x000fe2000bf25070 */
[----:B-----5:R-:W-:Y:S01]  /*0480*/  FSETP.NEU.AND P0, PT, R41, RZ, PT ;  /* 0x000000ff2900720b */ /* 0x020fe20003f0d000 */
[----:B------:R-:W-:Y:S02]  /*0490*/  USEL UR4, URZ, 0xffffffff, UP0 ;  /* 0xffffffffff047887 */ /* 0x000fe40008000000 */
[----:B------:R-:W-:-:S10]  /*04a0*/  UISETP.NE.AND.EX UP1, UPT, UR9, URZ, UPT, UP1 ;  /* 0x000000ff0900728c */ /* 0x000fd4000bf25310 */
[----:B------:R-:W-:Y:S01]  /*04b0*/  VOTEU.ANY UP0, P0 ;  /* 0x0000000000ff7886 */ /* 0x000fe20000000100 */
[----:B------:R-:W-:-:S04]  /*04c0*/  @!UP1 USEL UR4, URZ, 0xffffffff, UP0 ;  /* 0xffffffffff049887 */ /* 0x000fc80008000000 */
[----:B------:R-:W-:-:S04]  /*04d0*/  ULOP3.LUT UR4, UR4, 0x1, URZ, 0xc0, !UPT ;  /* 0x0000000104047892 */ /* 0x000fc8000f8ec0ff */
[----:B------:R-:W-:-:S11]  /*04e0*/  UISETP.NE.U32.AND UP3, UPT, UR4, 0x1, UPT ;  /* 0x000000010400788c */ /* 0x000fd6000bf65070 */
.L_x_8:
[----:B-1----:R-:W1:Y:S01]  /*04f0*/  SHFL.IDX PT, R2, R85, RZ, 0x1f ;  /* 0x00001fff55027589 */ /* 0x002e6200000e0000 */
[----:B------:R-:W-:-:S04]  /*0500*/  UISETP.NE.AND UP0, UPT, UR17, 0x2, UPT ;  /* 0x000000021100788c */ /* 0x000fc8000bf05270 */
[----:B------:R-:W-:Y:S01]  /*0510*/  USEL UR38, URZ, 0x1, UP0 ;  /* 0x00000001ff267887 */ /* 0x000fe20008000000 */
[----:B-1----:R-:W-:-:S13]  /*0520*/  ISETP.NE.AND P0, PT, R2, RZ, PT ;  /* 0x000000ff0200720c */ /* 0x002fda0003f05270 */
[----:B------:R-:W-:Y:S05]  /*0530*/  @P0 BRA `(.L_x_9) ;  /* 0x0000000000cc0947 */ /* 0x000fea0003800000 */
[----:B------:R-:W-:Y:S01]  /*0540*/  ELECT P0, URZ, PT ;  /* 0x0000000000ff782f */ /* 0x000fe20003800000 */
[----:B------:R-:W-:-:S12]  /*0550*/  BSSY.RECONVERGENT B0, `(.L_x_9) ;  /* 0x0000031000007945 */ /* 0x000fd80003800200 */
[----:B------:R-:W-:Y:S05]  /*0560*/  @!P0 BRA `(.L_x_10) ;  /* 0x0000000000bc8947 */ /* 0x000fea0003800000 */
[----:B------:R-:W1:Y:S01]  /*0570*/  S2UR UR4, SR_CgaCtaId ;  /* 0x00000000000479c3 */ /* 0x000e620000008800 */
[----:B------:R-:W-:Y:S01]  /*0580*/  UMOV UR5, 0x400 ;  /* 0x0000040000057882 */ /* 0x000fe20000000000 */
[----:B------:R-:W-:Y:S01]  /*0590*/  UMOV UR8, 0x1 ;  /* 0x0000000100087882 */ /* 0x000fe20000000000 */
[----:B------:R-:W-:Y:S01]  /*05a0*/  UMOV UR6, 0x2 ;  /* 0x0000000200067882 */ /* 0x000fe20000000000 */
[----:B------:R-:W-:-:S04]  /*05b0*/  UIADD3 UR8, UPT, UPT, -UR8, 0x100000, URZ ;  /* 0x0010000008087890 */ /* 0x000fc8000fffe1ff */
[----:B------:R-:W-:Y:S02]  /*05c0*/  USHF.L.U32 UR9, UR8, 0xb, URZ ;  /* 0x0000000b08097899 */ /* 0x000fe400080006ff */
[----:B------:R-:W-:Y:S02]  /*05d0*/  USHF.L.U32 UR8, UR8, 0x1, URZ ;  /* 0x0000000108087899 */ /* 0x000fe400080006ff */
[----:B------:R-:W-:-:S04]  /*05e0*/  UIADD3 UR6, UPT, UPT, -UR6, 0x100000, URZ ;  /* 0x0010000006067890 */ /* 0x000fc8000fffe1ff */
[----:B------:R-:W-:Y:S02]  /*05f0*/  USHF.L.U32 UR7, UR6, 0xb, URZ ;  /* 0x0000000b06077899 */ /* 0x000fe400080006ff */
[----:B------:R-:W-:Y:S02]  /*0600*/  USHF.L.U32 UR6, UR6, 0x1, URZ ;  /* 0x0000000106067899 */ /* 0x000fe400080006ff */
[----:B-1----:R-:W-:Y:S01]  /*0610*/  ULEA UR4, UR4, UR5, 0x18 ;  /* 0x0000000504047291 */ /* 0x002fe2000f8ec0ff */
[----:B------:R-:W1:Y:S11]  /*0620*/  FENCE.VIEW.ASYNC.S ;  /* 0x00000000000073c6 */ /* 0x000e760000000000 */
[----:B-1----:R1:W3:Y:S01]  /*0630*/  SYNCS.EXCH.64 URZ, [UR4], UR8 ;  /* 0x0000000804ff75b2 */ /* 0x0022e20008000100 */
[----:B------:R1:W4:Y:S01]  /*0640*/  SYNCS.EXCH.64 URZ, [UR4+0x88], UR6 ;  /* 0x0000880604ff75b2 */ /* 0x0003220008000100 */
[----:B------:R1:W1:Y:S01]  /*0650*/  SYNCS.EXCH.64 URZ, [UR4+0x8], UR8 ;  /* 0x0000080804ff75b2 */ /* 0x0002620008000100 */
        /* <DEDUP_REMOVED lines=31> */
[----:B---34-:R-:W-:Y:S01]  /*0850*/  NOP ;  /* 0x0000000000007918 */ /* 0x018fe20000000000 */
.L_x_10:
[----:B-1----:R-:W-:Y:S05]  /*0860*/  BSYNC.RECONVERGENT B0 ;  /* 0x0000000000007941 */ /* 0x002fea0003800200 */
.L_x_9:
[----:B------:R-:W1:Y:S01]  /*0870*/  SHFL.IDX PT, R2, R85, RZ, 0x1f ;  /* 0x00001fff55027589 */ /* 0x000e6200000e0000 */
[----:B------:R-:W-:Y:S01]  /*0880*/  NOP ;  /* 0x0000000000007918 */ /* 0x000fe20000000000 */
[----:B-1----:R-:W-:-:S13]  /*0890*/  ISETP.NE.AND P0, PT, R2, 0x1, PT ;  /* 0x000000010200780c */ /* 0x002fda0003f05270 */
[----:B------:R-:W-:Y:S05]  /*08a0*/  @P0 BRA `(.L_x_11) ;  /* 0x0000000000480947 */ /* 0x000fea0003800000 */
        /* <DEDUP_REMOVED lines=9> */
[----:B------:R-:W-:Y:S01]  /*0940*/  USHF.L.U32 UR6, UR6, 0x1, URZ ;  /* 0x0000000106067899 */ /* 0x000fe200080006ff */
[----:B------:R-:W-:Y:S01]  /*0950*/  ELECT P0, URZ, PT ;  /* 0x0000000000ff782f */ /* 0x000fe20003800000 */
[----:B-1----:R-:W-:Y:S01]  /*0960*/  ULEA UR4, UR4, UR5, 0x18 ;  /* 0x0000000504047291 */ /* 0x002fe2000f8ec0ff */
[----:B------:R-:W1:Y:S11]  /*0970*/  FENCE.VIEW.ASYNC.S ;  /* 0x00000000000073c6 */ /* 0x000e760000000000 */
[----:B-1----:R1:W3:Y:S01]  /*0980*/  SYNCS.EXCH.64 URZ, [UR4+0x110], UR8 ;  /* 0x0001100804ff75b2 */ /* 0x0022e20008000100 */
[----:B------:R1:W4:Y:S01]  /*0990*/  SYNCS.EXCH.64 URZ, [UR4+0x120], UR6 ;  /* 0x0001200604ff75b2 */ /* 0x0003220008000100 */
[----:B------:R1:W1:Y:S01]  /*09a0*/  SYNCS.EXCH.64 URZ, [UR4+0x118], UR8 ;  /* 0x0001180804ff75b2 */ /* 0x0002620008000100 */
[----:B------:R1:W1:Y:S01]  /*09b0*/  SYNCS.EXCH.64 URZ, [UR4+0x128], UR6 ;  /* 0x0001280604ff75b2 */ /* 0x0002620008000100 */
[----:B------:R-:W-:Y:S01]  /*09c0*/  NOP ;  /* 0x0000000000007918 */ /* 0x000fe20000000000 */
.L_x_11:
[----:B------:R-:W2:Y:S01]  /*09d0*/  SHFL.IDX PT, R2, R85, RZ, 0x1f ;  /* 0x00001fff55027589 */ /* 0x000ea200000e0000 */
[----:B------:R-:W-:Y:S01]  /*09e0*/  NOP ;  /* 0x0000000000007918 */ /* 0x000fe20000000000 */
[----:B--2---:R-:W-:-:S13]  /*09f0*/  ISETP.NE.AND P0, PT, R2, 0x3, PT ;  /* 0x000000030200780c */ /* 0x004fda0003f05270 */
[----:B------:R-:W-:Y:S05]  /*0a00*/  @P0 BRA `(.L_x_12) ;  /* 0x0000000000300947 */ /* 0x000fea0003800000 */
[----:B-1----:R-:W1:Y:S01]  /*0a10*/  S2UR UR6, SR_CgaCtaId ;  /* 0x00000000000679c3 */ /* 0x002e620000008800 */
[----:B------:R-:W-:Y:S01]  /*0a20*/  UMOV UR4, 0x400 ;  /* 0x0000040000047882 */ /* 0x000fe20000000000 */
[----:B------:R-:W-:Y:S01]  /*0a30*/  UMOV UR5, 0x20 ;  /* 0x0000002000057882 */ /* 0x000fe20000000000 */
[----:B------:R-:W-:Y:S01]  /*0a40*/  ELECT P0, URZ, PT ;  /* 0x0000000000ff782f */ /* 0x000fe20003800000 */
[----:B-1----:R-:W-:Y:S02]  /*0a50*/  ULEA UR6, UR6, UR4, 0x18 ;  /* 0x0000000406067291 */ /* 0x002fe4000f8ec0ff */
[----:B------:R-:W-:-:S04]  /*0a60*/  UIADD3 UR4, UPT, UPT, -UR5, 0x100000, URZ ;  /* 0x0010000005047890 */ /* 0x000fc8000fffe1ff */
[----:B------:R-:W-:Y:S02]  /*0a70*/  USHF.L.U32 UR5, UR4, 0xb, URZ ;  /* 0x0000000b04057899 */ /* 0x000fe400080006ff */
[----:B------:R-:W-:Y:S01]  /*0a80*/  USHF.L.U32 UR4, UR4, 0x1, URZ ;  /* 0x0000000104047899 */ /* 0x000fe200080006ff */
[----:B------:R-:W1:Y:S11]  /*0a90*/  FENCE.VIEW.ASYNC.S ;  /* 0x00000000000073c6 */ /* 0x000e760000000000 */
[----:B-1----:R2:W1:Y:S01]  /*0aa0*/  SYNCS.EXCH.64 URZ, [UR6+0x130], UR4 ;  /* 0x0001300406ff75b2 */ /* 0x0024620008000100 */
[----:B------:R2:W1:Y:S02]  /*0ab0*/  SYNCS.EXCH.64 URZ, [UR6+0x138], UR4 ;  /* 0x0001380406ff75b2 */ /* 0x0004640008000100 */
[----:B--2---:R-:W-:Y:S01]  /*0ac0*/  NOP ;  /* 0x0000000000007918 */ /* 0x004fe20000000000 */
.L_x_12:
[----:B------:R-:W2:Y:S01]  /*0ad0*/  SHFL.IDX PT, R2, R85, RZ, 0x1f ;  /* 0x00001fff55027589 */ /* 0x000ea200000e0000 */
[----:B------:R-:W-:Y:S01]  /*0ae0*/  NOP ;  /* 0x0000000000007918 */ /* 0x000fe20000000000 */
[----:B--2---:R-:W-:-:S13]  /*0af0*/  ISETP.NE.AND P0, PT, R2, 0x4, PT ;  /* 0x000000040200780c */ /* 0x004fda0003f05270 */
[----:B------:R-:W-:Y:S05]  /*0b00*/  @P0 BRA `(.L_x_13) ;  /* 0x00000000004c0947 */ /* 0x000fea0003800000 */
[----:B-1----:R-:W1:Y:S01]  /*0b10*/  S2UR UR6, SR_CgaCtaId ;  /* 0x00000000000679c3 */ /* 0x002e620000008800 */
[----:B------:R-:W-:Y:S01]  /*0b20*/  UMOV UR4, 0x1e0 ;  /* 0x000001e000047882 */ /* 0x000fe20000000000 */
[----:B------:R-:W-:Y:S01]  /*0b30*/  UMOV UR5, 0x400 ;  /* 0x0000040000057882 */ /* 0x000fe20000000000 */
[----:B------:R-:W-:Y:S01]  /*0b40*/  USEL UR4, UR4, 0x1a0, UP3 ;  /* 0x000001a004047887 */ /* 0x000fe20009800000 */
[----:B------:R-:W-:Y:S01]  /*0b50*/  UMOV UR8, 0x1 ;  /* 0x0000000100087882 */ /* 0x000fe20000000000 */
[----:B------:R-:W-:Y:S01]  /*0b60*/  ELECT P0, URZ, PT ;  /* 0x0000000000ff782f */ /* 0x000fe20003800000 */
[----:B------:R-:W-:-:S04]  /*0b70*/  UIADD3 UR8, UPT, UPT, -UR8, 0x100000, URZ ;  /* 0x0010000008087890 */ /* 0x000fc8000fffe1ff */
[----:B------:R-:W-:Y:S02]  /*0b80*/  USHF.L.U32 UR9, UR8, 0xb, URZ ;  /* 0x0000000b08097899 */ /* 0x000fe400080006ff */
[----:B------:R-:W-:Y:S02]  /*0b90*/  USHF.L.U32 UR8, UR8, 0x1, URZ ;  /* 0x0000000108087899 */ /* 0x000fe400080006ff */
[----:B-1----:R-:W-:Y:S02]  /*0ba0*/  ULEA UR6, UR6, UR5, 0x18 ;  /* 0x0000000506067291 */ /* 0x002fe4000f8ec0ff */
[----:B------:R-:W-:-:S04]  /*0bb0*/  UIADD3 UR4, UPT, UPT, -UR4, 0x100000, URZ ;  /* 0x0010000004047890 */ /* 0x000fc8000fffe1ff */
[----:B------:R-:W-:Y:S02]  /*0bc0*/  USHF.L.U32 UR5, UR4, 0xb, URZ ;  /* 0x0000000b04057899 */ /* 0x000fe400080006ff */
[----:B------:R-:W-:Y:S01]  /*0bd0*/  USHF.L.U32 UR4, UR4, 0x1, URZ ;  /* 0x0000000104047899 */ /* 0x000fe200080006ff */
[----:B------:R-:W1:Y:S03]  /*0be0*/  FENCE.VIEW.ASYNC.S ;  /* 0x00000000000073c6 */ /* 0x000e660000000000 */
[----:B-1----:R2:W1:Y:S08]  /*0bf0*/  SYNCS.EXCH.64 URZ, [UR6+0x140], UR8 ;  /* 0x0001400806ff75b2 */ /* 0x0024700008000100 */
[----:B------:R2:W1:Y:S01]  /*0c00*/  SYNCS.EXCH.64 URZ, [UR6+0x150], UR4 ;  /* 0x0001500406ff75b2 */ /* 0x0004620008000100 */
[----:B------:R2:W1:Y:S01]  /*0c10*/  SYNCS.EXCH.64 URZ, [UR6+0x148], UR8 ;  /* 0x0001480806ff75b2 */ /* 0x0004620008000100 */
[----:B------:R2:W1:Y:S02]  /*0c20*/  SYNCS.EXCH.64 URZ, [UR6+0x158], UR4 ;  /* 0x0001580406ff75b2 */ /* 0x0004640008000100 */
[----:B--2---:R-:W-:Y:S01]  /*0c30*/  NOP ;  /* 0x0000000000007918 */ /* 0x004fe20000000000 */
.L_x_13:
[----:B------:R-:W2:Y:S01]  /*0c40*/  SHFL.IDX PT, R2, R85, RZ, 0x1f ;  /* 0x00001fff55027589 */ /* 0x000ea200000e0000 */
[----:B------:R-:W-:Y:S01]  /*0c50*/  NOP ;  /* 0x0000000000007918 */ /* 0x000fe20000000000 */
[----:B--2---:R-:W-:-:S13]  /*0c60*/  ISETP.NE.AND P0, PT, R2, 0x5, PT ;  /* 0x000000050200780c */ /* 0x004fda0003f05270 */
[----:B------:R-:W-:Y:S05]  /*0c70*/  @P0 BRA `(.L_x_14) ;  /* 0x0000000000580947 */ /* 0x000fea0003800000 */
[----:B-1----:R-:W1:Y:S01]  /*0c80*/  S2UR UR4, SR_CgaCtaId ;  /* 0x00000000000479c3 */ /* 0x002e620000008800 */
        /* <DEDUP_REMOVED lines=12> */
[----:B-1----:R2:W1:Y:S01]  /*0d50*/  SYNCS.EXCH.64 URZ, [UR4+0x160], UR8 ;  /* 0x0001600804ff75b2 */ /* 0x0024620008000100 */
[----:B------:R2:W1:Y:S01]  /*0d60*/  SYNCS.EXCH.64 URZ, [UR4+0x180], UR6 ;  /* 0x0001800604ff75b2 */ /* 0x0004620008000100 */
[----:B------:R2:W1:Y:S01]  /*0d70*/  SYNCS.EXCH.64 URZ, [UR4+0x168], UR8 ;  /* 0x0001680804ff75b2 */ /* 0x0004620008000100 */
[----:B------:R2:W1:Y:S01]  /*0d80*/  SYNCS.EXCH.64 URZ, [UR4+0x188], UR6 ;  /* 0x0001880604ff75b2 */ /* 0x0004620008000100 */
[----:B------:R2:W1:Y:S01]  /*0d90*/  SYNCS.EXCH.64 URZ, [UR4+0x170], UR8 ;  /* 0x0001700804ff75b2 */ /* 0x0004620008000100 */
[----:B------:R2:W1:Y:S01]  /*0da0*/  SYNCS.EXCH.64 URZ, [UR4+0x190], UR6 ;  /* 0x0001900604ff75b2 */ /* 0x0004620008000100 */
[----:B------:R2:W1:Y:S01]  /*0db0*/  SYNCS.EXCH.64 URZ, [UR4+0x178], UR8 ;  /* 0x0001780804ff75b2 */ /* 0x0004620008000100 */
[----:B------:R2:W1:Y:S02]  /*0dc0*/  SYNCS.EXCH.64 URZ, [UR4+0x198], UR6 ;  /* 0x0001980604ff75b2 */ /* 0x0004640008000100 */
[----:B--2---:R-:W-:Y:S01]  /*0dd0*/  NOP ;  /* 0x0000000000007918 */ /* 0x004fe20000000000 */
.L_x_14:
[----:B------:R-:W2:Y:S01]  /*0de0*/  SHFL.IDX PT, R2, R85, RZ, 0x1f ;  /* 0x00001fff55027589 */ /* 0x000ea200000e0000 */
[----:B------:R-:W-:Y:S01]  /*0df0*/  NOP ;  /* 0x0000000000007918 */ /* 0x000fe20000000000 */
[----:B--2---:R-:W-:-:S13]  /*0e00*/  ISETP.NE.AND P0, PT, R2, 0x3, PT ;  /* 0x000000030200780c */ /* 0x004fda0003f05270 */
[----:B------:R-:W-:Y:S05]  /*0e10*/  @P0 BRA `(.L_x_15) ;  /* 0x0000000000380947 */ /* 0x000fea0003800000 */
[----:B------:R-:W2:Y:S01]  /*0e20*/  S2UR UR5, SR_CgaCtaId ;  /* 0x00000000000579c3 */ /* 0x000ea20000008800 */
[----:B-1----:R-:W-:Y:S01]  /*0e30*/  UMOV UR4, 0x400 ;  /* 0x0000040000047882 */ /* 0x002fe20000000000 */
[----:B------:R-:W-:Y:S01]  /*0e40*/  UMOV UR6, 0x20 ;  /* 0x0000002000067882 */ /* 0x000fe20000000000 */
[----:B------:R-:W-:Y:S01]  /*0e50*/  ELECT P0, URZ, PT ;  /* 0x0000000000ff782f */ /* 0x000fe20003800000 */
[----:B------:R-:W-:-:S04]  /*0e60*/  UIADD3 UR6, UPT, UPT, -UR6, 0x100000, URZ ;  /* 0x0010000006067890 */ /* 0x000fc8000fffe1ff */
[----:B------:R-:W-:Y:S02]  /*0e70*/  USHF.L.U32 UR7, UR6, 0xb, URZ ;  /* 0x0000000b06077899 */ /* 0x000fe400080006ff */
[----:B------:R-:W-:Y:S02]  /*0e80*/  USHF.L.U32 UR6, UR6, 0x1, URZ ;  /* 0x0000000106067899 */ /* 0x000fe400080006ff */
[----:B--2---:R-:W-:Y:S01]  /*0e90*/  ULEA UR4, UR5, UR4, 0x18 ;  /* 0x0000000405047291 */ /* 0x004fe2000f8ec0ff */
[----:B------:R-:W1:Y:S11]  /*0ea0*/  FENCE.VIEW.ASYNC.S ;  /* 0x00000000000073c6 */ /* 0x000e760000000000 */
[----:B-1----:R2:W1:Y:S01]  /*0eb0*/  SYNCS.EXCH.64 URZ, [UR4+0x1a0], UR6 ;  /* 0x0001a00604ff75b2 */ /* 0x0024620008000100 */
[----:B------:R2:W1:Y:S01]  /*0ec0*/  SYNCS.EXCH.64 URZ, [UR4+0x1b0], UR6 ;  /* 0x0001b00604ff75b2 */ /* 0x0004620008000100 */
[----:B------:R2:W1:Y:S01]  /*0ed0*/  SYNCS.EXCH.64 URZ, [UR4+0x1a8], UR6 ;  /* 0x0001a80604ff75b2 */ /* 0x0004620008000100 */
[----:B------:R2:W1:Y:S02]  /*0ee0*/  SYNCS.EXCH.64 URZ, [UR4+0x1b8], UR6 ;  /* 0x0001b80604ff75b2 */ /* 0x0004640008000100 */
[----:B--2---:R-:W-:Y:S01]  /*0ef0*/  NOP ;  /* 0x0000000000007918 */ /* 0x004fe20000000000 */
.L_x_15:
[----:B-1----:R-:W1:Y:S01]  /*0f00*/  LDCU UR4, c[0x0][0x36c] ;  /* 0x00006d80ff0477ac */ /* 0x002e620008000800 */
[----:B------:R-:W-:Y:S01]  /*0f10*/  ISETP.NE.OR P3, PT, R0, 0x2, !P3 ;  /* 0x000000020000780c */ /* 0x000fe20005f65670 */
[----:B------:R-:W-:Y:S01]  /*0f20*/  NOP ;  /* 0x0000000000007918 */ /* 0x000fe20000000000 */
[----:B------:R-:W-:Y:S01]  /*0f30*/  LOP3.LUT R0, R93, 0x1f, RZ, 0xc0, !PT ;  /* 0x0000001f5d007812 */ /* 0x000fe200078ec0ff */
[----:B------:R-:W-:Y:S02]  /*0f40*/  UISETP.NE.AND UP4, UPT, UR17, URZ, UPT ;  /* 0x000000ff1100728c */ /* 0x000fe4000bf85270 */
[----:B-1----:R-:W-:-:S09]  /*0f50*/  UISETP.EQ.U32.AND UP5, UPT, UR4, 0x1, UPT ;  /* 0x000000010400788c */ /* 0x002fd2000bfa2070 */
[----:B------:R-:W-:Y:S05]  /*0f60*/  BRA.U !UP5, `(.L_x_16) ;  /* 0x000000010d087547 */ /* 0x000fea000b800000 */
[----:B---34-:R-:W-:Y:S01]  /*0f70*/  UCGABAR_ARV ;  /* 0x00000000000079c7 */ /* 0x018fe20008000000 */
[----:B------:R-:W-:Y:S05]  /*0f80*/  BRA `(.L_x_17) ;  /* 0x0000000000047947 */ /* 0x000fea0003800000 */
.L_x_16:
[----:B---34-:R-:W-:Y:S01]  /*0f90*/  NOP ;  /* 0x0000000000007918 */ /* 0x018fe20000000000 */
.L_x_17:
[----:B------:R-:W1:Y:S01]  /*0fa0*/  S2UR UR7, SR_CTAID.X ;  /* 0x00000000000779c3 */ /* 0x000e620000002500 */
[----:B------:R-:W-:-:S05]  /*0fb0*/  CS2R.32 R3, SR_CgaSize ;  /* 0x0000000000037805 */ /* 0x000fca0000008a00 */
[----:B------:R-:W-:-:S05]  /*0fc0*/  IMAD R3, R3, -0xa0, RZ ;  /* 0xffffff6003037824 */ /* 0x000fca00078e02ff */
[----:B------:R-:W-:-:S14]  /*0fd0*/  R2UR UR5, R3 ;  /* 0x00000000030572ca */ /* 0x000fdc00000e0000 */
[----:B------:R-:W2:Y:S01]  /*0fe0*/  LDCU UR5, c[0x0][UR5+0x2b0] ;  /* 0x00005600050577ac */ /* 0x000ea20008000800 */
[----:B------:R-:W-:-:S05]  /*0ff0*/  CS2R.32 R3, SR_CgaSize ;  /* 0x0000000000037805 */ /* 0x000fca0000008a00 */
[----:B------:R-:W-:-:S05]  /*1000*/  IMAD R3, R3, -0xa0, RZ ;  /* 0xffffff6003037824 */ /* 0x000fca00078e02ff */
[----:B------:R-:W-:-:S14]  /*1010*/  R2UR UR4, R3 ;  /* 0x00000000030472ca */ /* 0x000fdc00000e0000 */
[----:B------:R-:W3:Y:S01]  /*1020*/  LDCU UR4, c[0x0][UR4+0x2b4] ;  /* 0x00005680040477ac */ /* 0x000ee20008000800 */
[----:B------:R-:W4:Y:S01]  /*1030*/  S2UR UR8, SR_CTAID.Y ;  /* 0x00000000000879c3 */ /* 0x000f220000002600 */
[----:B------:R-:W3:Y:S01]  /*1040*/  LDCU UR21, c[0x0][0xb24] ;  /* 0x00016480ff1577ac */ /* 0x000ee20008000800 */
[----:B------:R-:W-:-:S05]  /*1050*/  CS2R.32 R3, SR_CgaSize ;  /* 0x0000000000037805 */ /* 0x000fca0000008a00 */
[----:B------:R-:W-:-:S05]  /*1060*/  IMAD R3, R3, -0xa0, RZ ;  /* 0xffffff6003037824 */ /* 0x000fca00078e02ff */
[----:B------:R-:W-:-:S14]  /*1070*/  R2UR UR62, R3 ;  /* 0x00000000033e72ca */ /* 0x000fdc00000e0000 */
[----:B------:R-:W4:Y:S01]  /*1080*/  LDCU UR62, c[0x0][UR62+0x2a0] ;  /* 0x000054003e3e77ac */ /* 0x000f220008000800 */
[----:B------:R-:W4:Y:S01]  /*1090*/  S2UR UR9, SR_CgaCtaId ;  /* 0x00000000000979c3 */ /* 0x000f220000008800 */
[----:B------:R-:W-:-:S05]  /*10a0*/  CS2R.32 R3, SR_CgaSize ;  /* 0x0000000000037805 */ /* 0x000fca0000008a00 */
[----:B------:R-:W-:-:S05]  /*10b0*/  IMAD R3, R3, -0xa0, RZ ;  /* 0xffffff6003037824 */ /* 0x000fca00078e02ff */
[----:B------:R-:W-:-:S14]  /*10c0*/  R2UR UR59, R3 ;  /* 0x00000000033b72ca */ /* 0x000fdc00000e0000 */
[----:B------:R-:W4:Y:S01]  /*10d0*/  LDCU UR59, c[0x0][UR59+0x2a4] ;  /* 0x000054803b3b77ac */ /* 0x000f220008000800 */
[----:B------:R-:W4:Y:S01]  /*10e0*/  LDCU UR42, c[0x0][0xb24] ;  /* 0x00016480ff2a77ac */ /* 0x000f220008000800 */
[----:B-1----:R-:W-:Y:S01]  /*10f0*/  I2FP.F32.U32 R3, UR7 ;  /* 0x0000000700037c45 */ /* 0x002fe20008201000 */
[----:B------:R-:W1:Y:S01]  /*1100*/  S2UR UR36, SR_CTAID.Z ;  /* 0x00000000002479c3 */ /* 0x000e620000002700 */
[----:B------:R-:W1:Y:S03]  /*1110*/  LDCU UR27, c[0x0][0xb30] ;  /* 0x00016600ff1b77ac */ /* 0x000e660008000800 */
[----:B--2---:R-:W-:Y:S01]  /*1120*/  FMUL R3, R3, UR5 ;  /* 0x0000000503037c20 */ /* 0x004fe20008400000 */
[----:B---3--:R-:W-:Y:S01]  /*1130*/  UISETP.GE.AND UP2, UPT, UR21, 0x1, UPT ;  /* 0x000000011500788c */ /* 0x008fe2000bf46270 */
[----:B----4-:R-:W-:Y:S01]  /*1140*/  I2FP.F32.U32 R2, UR8 ;  /* 0x0000000800027c45 */ /* 0x010fe20008201000 */
[----:B------:R-:W-:Y:S01]  /*1150*/  UMOV UR16, UR7 ;  /* 0x0000000700107c82 */ /* 0x000fe20008000000 */
[----:B------:R-:W-:-:S02]  /*1160*/  UMOV UR20, UR8 ;  /* 0x0000000800147c82 */ /* 0x000fc40008000000 */
[----:B------:R-:W2:Y:S01]  /*1170*/  F2I.U32.TRUNC.NTZ R3, R3 ;  /* 0x0000000300037305 */ /* 0x000ea2000020f000 */
[----:B------:R-:W-:Y:S01]  /*1180*/  FMUL R2, R2, UR4 ;  /* 0x0000000402027c20 */ /* 0x000fe20008400000 */
[----:B------:R-:W-:-:S06]  /*1190*/  USHF.L.U32 UR28, UR9, 0xb, URZ ;  /* 0x0000000b091c7899 */ /* 0x000fcc00080006ff */
[----:B------:R-:W3:Y:S01]  /*11a0*/  F2I.U32.TRUNC.NTZ R2, R2 ;  /* 0x0000000200027305 */ /* 0x000ee2000020f000 */
[----:B--2---:R-:W-:Y:S02]  /*11b0*/  R2UR UR4, R3 ;  /* 0x00000000030472ca */ /* 0x004fe400000e0000 */
[----:B---3--:R-:W-:Y:S02]  /*11c0*/  R2UR UR6, R2 ;  /* 0x00000000020672ca */ /* 0x008fe400000e0000 */
[----:B------:R-:W-:-:S09]  /*11d0*/  PRMT R2, RZ, 0x7610, R2 ;  /* 0x00007610ff027816 */ /* 0x000fd20000000002 */
[----:B------:R-:W-:-:S04]  /*11e0*/  UIADD3 UR5, UPT, UPT, -UR4, URZ, URZ ;  /* 0x000000ff04057290 */ /* 0x000fc8000fffe1ff */
[----:B------:R-:W-:Y:S02]  /*11f0*/  UIMAD UR62, UR62, UR5, UR7 ;  /* 0x000000053e3e72a4 */ /* 0x000fe4000f8e0207 */
[----:B------:R-:W-:-:S04]  /*1200*/  UIADD3 UR4, UPT, UPT, -UR6, URZ, URZ ;  /* 0x000000ff06047290 */ /* 0x000fc8000fffe1ff */
[----:B------:R-:W-:Y:S01]  /*1210*/  UIMAD UR59, UR59, UR4, UR8 ;  /* 0x000000043b3b72a4 */ /* 0x000fe2000f8e0208 */
[----:B-1----:R-:W-:Y:S11]  /*1220*/  BRA.U UP4, `(.L_x_18) ;  /* 0x0000000104247547 */ /* 0x002ff6000b800000 */
[----:B------:R-:W-:Y:S02]  /*1230*/  UISETP.NE.AND UP0, UPT, UR59, URZ, UPT ;  /* 0x000000ff3b00728c */ /* 0x000fe4000bf05270 */
[----:B------:R-:W-:Y:S02]  /*1240*/  UISETP.NE.AND UP1, UPT, UR59, 0x1, UPT ;  /* 0x000000013b00788c */ /* 0x000fe4000bf25270 */
[----:B------:R-:W-:Y:S02]  /*1250*/  UISETP.EQ.OR UP0, UPT, UR62, URZ, !UP0 ;  /* 0x000000ff3e00728c */ /* 0x000fe4000c702670 */
[----:B------:R-:W-:Y:S02]  /*1260*/  USEL UR4, URZ, 0x2, UP1 ;  /* 0x00000002ff047887 */ /* 0x000fe40008800000 */
[----:B------:R-:W-:Y:S02]  /*1270*/  USEL UR5, URZ, 0x1, !UP0 ;  /* 0x00000001ff057887 */ /* 0x000fe4000c000000 */
[----:B------:R-:W-:-:S04]  /*1280*/  UISETP.NE.AND UP0, UPT, UR62, URZ, UPT ;  /* 0x000000ff3e00728c */ /* 0x000fc8000bf05270 */
[----:B------:R-:W-:-:S04]  /*1290*/  USEL UR4, UR4, 0x2, UP0 ;  /* 0x0000000204047887 */ /* 0x000fc80008000000 */
[----:B------:R-:W-:-:S06]  /*12a0*/  UIADD3 UR4, UPT, UPT, UR5, UR4, URZ ;  /* 0x0000000405047290 */ /* 0x000fcc000fffe0ff */
[----:B------:R-:W-:Y:S02]  /*12b0*/  MOV R2, UR4 ;  /* 0x0000000400027c02 */ /* 0x000fe40008000f00 */
.L_x_18:
[----:B------:R-:W-:Y:S05]  /*12c0*/  BRA.U !UP2, `(.L_x_19) ;  /* 0x000000010ad47547 */ /* 0x000fea000b800000 */
[----:B------:R-:W1:Y:S01]  /*12d0*/  LDCU.128 UR12, c[0x0][0xb10] ;  /* 0x00016200ff0c77ac */ /* 0x000e620008000c00 */
[----:B------:R-:W2:Y:S01]  /*12e0*/  LDCU UR6, c[0x0][0x370] ;  /* 0x00006e00ff0677ac */ /* 0x000ea20008000800 */
[----:B------:R-:W3:Y:S01]  /*12f0*/  LDCU UR5, c[0x0][0x374] ;  /* 0x00006e80ff0577ac */ /* 0x000ee20008000800 */
[----:B------:R-:W4:Y:S01]  /*1300*/  LDCU UR26, c[0x0][0xb0c] ;  /* 0x00016180ff1a77ac */ /* 0x000f220008000800 */
[----:B------:R-:W4:Y:S01]  /*1310*/  LDCU UR4, c[0x0][0xb20] ;  /* 0x00016400ff0477ac */ /* 0x000f220008000800 */
[----:B------:R-:W4:Y:S01]  /*1320*/  LDCU.64 UR8, c[0x0][0xb28] ;  /* 0x00016500ff0877ac */ /* 0x000f220008000a00 */
[----:B-1----:R-:W-:Y:S02]  /*1330*/  UISETP.NE.AND UP0, UPT, UR14, 0x1, UPT ;  /* 0x000000010e00788c */ /* 0x002fe4000bf05270 */
[----:B---3--:R-:W-:Y:S02]  /*1340*/  UIMAD.WIDE.U32 UR10, UR5, UR15, URZ ;  /* 0x0000000f050a72a5 */ /* 0x008fe4000f8e00ff */
[----:B--2---:R-:W-:-:S02]  /*1350*/  UIMAD.WIDE.U32 UR22, UR6, UR12, URZ ;  /* 0x0000000c061672a5 */ /* 0x004fc4000f8e00ff */
[----:B----4-:R-:W-:Y:S02]  /*1360*/  UISETP.NE.AND UP1, UPT, UR26, 0x1, UPT ;  /* 0x000000011a00788c */ /* 0x010fe4000bf25270 */
[----:B------:R-:W-:Y:S01]  /*1370*/  UISETP.NE.AND UP2, UPT, UR21, 0x1, UPT ;  /* 0x000000011500788c */ /* 0x000fe2000bf45270 */
[----:B------:R-:W-:Y:S02]  /*1380*/  UMOV UR10, UR11 ;  /* 0x0000000b000a7c82 */ /* 0x000fe40008000000 */
[----:B------:R-:W-:Y:S01]  /*1390*/  UMOV UR22, UR23 ;  /* 0x0000001700167c82 */ /* 0x000fe20008000000 */
[----:B------:R-:W-:Y:S02]  /*13a0*/  @UP0 USHF.R.U32.HI UR5, URZ, UR4, UR10 ;  /* 0x00000004ff050299 */ /* 0x000fe4000801160a */
[----:B------:R-:W-:Y:S02]  /*13b0*/  UIMAD.WIDE.U32 UR24, UR20, UR15, URZ ;  /* 0x0000000f141872a5 */ /* 0x000fe4000f8e00ff */
[----:B------:R-:W-:-:S02]  /*13c0*/  UIMAD.WIDE.U32 UR10, UR5, UR8, URZ ;  /* 0x00000008050a72a5 */ /* 0x000fc4000f8e00ff */
[----:B------:R-:W-:Y:S02]  /*13d0*/  @UP1 USHF.R.U32.HI UR6, URZ, UR13, UR22 ;  /* 0x0000000dff061299 */ /* 0x000fe40008011616 */
[----:B------:R-:W-:Y:S02]  /*13e0*/  UIMAD.WIDE.U32 UR18, UR16, UR12, URZ ;  /* 0x0000000c101272a5 */ /* 0x000fe4000f8e00ff */
[----:B------:R-:W-:Y:S01]  /*13f0*/  UIMAD.WIDE.U32 UR22, UR6, UR8, URZ ;  /* 0x00000008061672a5 */ /* 0x000fe2000f8e00ff */
[----:B------:R-:W-:Y:S01]  /*1400*/  UMOV UR24, UR25 ;  /* 0x0000001900187c82 */ /* 0x000fe20008000000 */
[----:B------:R-:W-:Y:S01]  /*1410*/  UMOV UR10, UR11 ;  /* 0x0000000b000a7c82 */ /* 0x000fe20008000000 */
[----:B------:R-:W-:Y:S02]  /*1420*/  USHF.R.U32.HI UR24, URZ, UR4, UR24 ;  /* 0x00000004ff187299 */ /* 0x000fe40008011618 */
[----:B------:R-:W-:Y:S02]  /*1430*/  @UP2 USHF.R.U32.HI UR5, URZ, UR9, UR10 ;  /* 0x00000009ff052299 */ /* 0x000fe4000801160a */
[----:B------:R-:W-:Y:S01]  /*1440*/  UMOV UR7, UR23 ;  /* 0x0000001700077c82 */ /* 0x000fe20008000000 */
[----:B------:R-:W-:Y:S01]  /*1450*/  UMOV UR18, UR19 ;  /* 0x0000001300127c82 */ /* 0x000fe20008000000 */
[----:B------:R-:W-:-:S02]  /*1460*/  @UP2 USHF.R.U32.HI UR6, URZ, UR9, UR7 ;  /* 0x00000009ff062299 */ /* 0x000fc40008011607 */
[----:B------:R-:W-:Y:S02]  /*1470*/  USHF.R.U32.HI UR13, URZ, UR13, UR18 ;  /* 0x0000000dff0d7299 */ /* 0x000fe40008011612 */
[----:B------:R-:W-:Y:S02]  /*1480*/  USEL UR4, UR20, UR24, !UP0 ;  /* 0x0000001814047287 */ /* 0x000fe4000c000000 */
[----:B------:R-:W-:Y:S02]  /*1490*/  UIMAD UR7, UR5, UR21, URZ ;  /* 0x00000015050772a4 */ /* 0x000fe4000f8e02ff */
[----:B------:R-:W-:Y:S02]  /*14a0*/  USEL UR5, UR16, UR13, !UP1 ;  /* 0x0000000d10057287 */ /* 0x000fe4000c800000 */
[----:B------:R-:W-:Y:S02]  /*14b0*/  UIMAD UR12, UR6, UR21, URZ ;  /* 0x00000015060c72a4 */ /* 0x000fe4000f8e02ff */
[----:B------:R-:W-:-:S02]  /*14c0*/  UISETP.GE.AND UP0, UPT, UR4, UR7, UPT ;  /* 0x000000070400728c */ /* 0x000fc4000bf06270 */
[----:B------:R-:W-:Y:S02]  /*14d0*/  UIMAD.WIDE.U32 UR10, UR4, UR8, URZ ;  /* 0x00000008040a72a5 */ /* 0x000fe4000f8e00ff */
[----:B------:R-:W-:Y:S02]  /*14e0*/  UISETP.GE.OR UP0, UPT, UR5, UR12, UP0 ;  /* 0x0000000c0500728c */ /* 0x000fe40008706670 */
[----:B------:R-:W-:Y:S02]  /*14f0*/  UIMAD.WIDE.U32 UR12, UR5, UR8, URZ ;  /* 0x00000008050c72a5 */ /* 0x000fe4000f8e00ff */
[----:B------:R-:W-:Y:S01]  /*1500*/  UIADD3 UR10, UPT, UPT, -UR4, URZ, URZ ;  /* 0x000000ff040a7290 */ /* 0x000fe2000fffe1ff */
[----:B------:R-:W-:Y:S01]  /*1510*/  UMOV UR8, UR11 ;  /* 0x0000000b00087c82 */ /* 0x000fe20008000000 */
[----:B------:R-:W-:Y:S02]  /*1520*/  UIADD3 UR11, UPT, UPT, -UR5, URZ, URZ ;  /* 0x000000ff050b7290 */ /* 0x000fe4000fffe1ff */
[----:B------:R-:W-:-:S03]  /*1530*/  USHF.R.U32.HI UR8, URZ, UR9, UR8 ;  /* 0x00000009ff087299 */ /* 0x000fc60008011608 */
[----:B------:R-:W-:Y:S01]  /*1540*/  @!UP0 UMOV UR7, UR13 ;  /* 0x0000000d00078c82 */ /* 0x000fe20008000000 */
[----:B------:R-:W-:Y:S02]  /*1550*/  UIMAD UR20, UR14, UR10, UR20 ;  /* 0x0000000a0e1472a4 */ /* 0x000fe4000f8e0214 */
[----:B------:R-:W-:Y:S02]  /*1560*/  USEL UR8, UR4, UR8, !UP2 ;  /* 0x0000000804087287 */ /* 0x000fe4000d000000 */
[----:B------:R-:W-:Y:S02]  /*1570*/  @!UP0 USHF.R.U32.HI UR7, URZ, UR9, UR7 ;  /* 0x00000009ff078299 */ /* 0x000fe40008011607 */
[----:B------:R-:W-:Y:S02]  /*1580*/  UIADD3 UR9, UPT, UPT, -UR8, URZ, URZ ;  /* 0x000000ff08097290 */ /* 0x000fe4000fffe1ff */
[----:B------:R-:W-:Y:S02]  /*1590*/  @!UP0 USEL UR7, UR5, UR7, !UP2 ;  /* 0x0000000705078287 */ /* 0x000fe4000d000000 */
[----:B------:R-:W-:-:S02]  /*15a0*/  UIMAD UR9, UR21, UR9, UR4 ;  /* 0x00000009150972a4 */ /* 0x000fc4000f8e0204 */
[----:B------:R-:W-:Y:S02]  /*15b0*/  @!UP0 UIADD3 UR8, UPT, UPT, UR8, -UR7, URZ ;  /* 0x8000000708088290 */ /* 0x000fe4000fffe0ff */
[----:B------:R-:W-:Y:S02]  /*15c0*/  @!UP0 UIMAD UR6, UR9, UR6, UR7 ;  /* 0x00000006090682a4 */ /* 0x000fe4000f8e0207 */
[----:B------:R-:W-:Y:S02]  /*15d0*/  @!UP0 UIMAD UR4, UR8, UR21, UR5 ;  /* 0x00000015080482a4 */ /* 0x000fe4000f8e0205 */
[----:B------:R-:W-:Y:S02]  /*15e0*/  UIMAD UR16, UR26, UR11, UR16 ;  /* 0x0000000b1a1072a4 */ /* 0x000fe4000f8e0210 */
[----:B------:R-:W-:Y:S01]  /*15f0*/  UIMAD UR20, UR4, UR14, UR20 ;  /* 0x0000000e041472a4 */ /* 0x000fe2000f8e0214 */
[----:B------:R-:W-:Y:S02]  /*1600*/  @!UP0 UMOV UR5, UR6 ;  /* 0x0000000600058c82 */ /* 0x000fe40008000000 */
[----:B------:R-:W-:-:S12]  /*1610*/  UIMAD UR16, UR5, UR26, UR16 ;  /* 0x0000001a051072a4 */ /* 0x000fd8000f8e0210 */
.L_x_19:
[----:B------:R-:W-:Y:S02]  /*1620*/  UISETP.NE.AND UP1, UPT, UR27, 0x1, UPT ;  /* 0x000000011b00788c */ /* 0x000fe4000bf25270 */
[----:B------:R-:W-:Y:S02]  /*1630*/  UISETP.NE.AND UP0, UPT, UR17, 0x2, UPT ;  /* 0x000000021100788c */ /* 0x000fe4000bf05270 */
[----:B------:R-:W-:-:S05]  /*1640*/  ULOP3.LUT UR28, UR28, 0x800, URZ, 0xc0, !UPT ;  /* 0x000008001c1c7892 */ /* 0x000fca000f8ec0ff */
[----:B------:R-:W-:Y:S07]  /*1650*/  BRA.U UP1, `(.L_x_20) ;  /* 0x0000000101447547 */ /* 0x000fee000b800000 */
[----:B------:R-:W1:Y:S01]  /*1660*/  LDCU.128 UR8, c[0x0][0xb10] ;  /* 0x00016200ff0877ac */ /* 0x000e620008000c00 */
[----:B------:R-:W2:Y:S01]  /*1670*/  LDCU UR12, c[0x0][0xb0c] ;  /* 0x00016180ff0c77ac */ /* 0x000ea20008000800 */
[----:B------:R-:W3:Y:S01]  /*1680*/  LDCU UR13, c[0x0][0xb20] ;  /* 0x00016400ff0d77ac */ /* 0x000ee20008000800 */
[----:B-1----:R-:W-:Y:S02]  /*1690*/  UIMAD.WIDE.U32 UR6, UR16, UR8, URZ ;  /* 0x00000008100672a5 */ /* 0x002fe4000f8e00ff */
[----:B------:R-:W-:Y:S02]  /*16a0*/  UIMAD.WIDE.U32 UR4, UR20, UR11, URZ ;  /* 0x0000000b140472a5 */ /* 0x000fe4000f8e00ff */
[----:B--2---:R-:W-:Y:S02]  /*16b0*/  UISETP.NE.AND UP2, UPT, UR12, 0x1, UPT ;  /* 0x000000010c00788c */ /* 0x004fe4000bf45270 */
[----:B------:R-:W-:Y:S01]  /*16c0*/  UISETP.NE.AND UP1, UPT, UR10, 0x1, UPT ;  /* 0x000000010a00788c */ /* 0x000fe2000bf25270 */
[----:B------:R-:W-:-:S02]  /*16d0*/  UMOV UR6, UR7 ;  /* 0x0000000700067c82 */ /* 0x000fc40008000000 */
[----:B------:R-:W-:Y:S01]  /*16e0*/  UMOV UR4, UR5 ;  /* 0x0000000500047c82 */ /* 0x000fe20008000000 */
[----:B------:R-:W-:Y:S02]  /*16f0*/  USHF.R.U32.HI UR6, URZ, UR9, UR6 ;  /* 0x00000009ff067299 */ /* 0x000fe40008011606 */
[----:B---3--:R-:W-:Y:S02]  /*1700*/  USHF.R.U32.HI UR4, URZ, UR13, UR4 ;  /* 0x0000000dff047299 */ /* 0x008fe40008011604 */
[----:B------:R-:W-:Y:S02]  /*1710*/  USEL UR5, UR16, UR6, !UP2 ;  /* 0x0000000610057287 */ /* 0x000fe4000d000000 */
[----:B------:R-:W-:-:S04]  /*1720*/  USEL UR4, UR20, UR4, !UP1 ;  /* 0x0000000414047287 */ /* 0x000fc8000c800000 */
[----:B------:R-:W-:Y:S02]  /*1730*/  UIADD3 UR6, UPT, UPT, UR5, -UR4, URZ ;  /* 0x8000000405067290 */ /* 0x000fe4000fffe0ff */
[----:B------:R-:W-:Y:S02]  /*1740*/  UIADD3 UR4, UPT, UPT, -UR5, UR4, URZ ;  /* 0x0000000405047290 */ /* 0x000fe4000fffe1ff */
[----:B------:R-:W-:Y:S02]  /*1750*/  UIMAD UR20, UR6, UR10, UR20 ;  /* 0x0000000a061472a4 */ /* 0x000fe4000f8e0214 */
[----:B------:R-:W-:-:S12]  /*1760*/  UIMAD UR16, UR4, UR12, UR16 ;  /* 0x0000000c041072a4 */ /* 0x000fd8000f8e0210 */
.L_x_20:
[----:B------:R-:W-:Y:S05]  /*1770*/  BRA.U !UP5, `(.L_x_21) ;  /* 0x000000010d0c7547 */ /* 0x000fea000b800000 */
[----:B------:R-:W-:Y:S01]  /*1780*/  UCGABAR_WAIT ;  /* 0x0000000000007dc7 */ /* 0x000fe20008000000 */
[----:B------:R-:W-:Y:S01]  /*1790*/  CCTL.IVALL ;  /* 0x00000000ff00798f */ /* 0x000fe20002000000 */
[----:B------:R-:W-:Y:S05]  /*17a0*/  BRA `(.L_x_22) ;  /* 0x0000000000047947 */ /* 0x000fea0003800000 */
.L_x_21:
[----:B------:R-:W-:Y:S06]  /*17b0*/  BAR.SYNC.DEFER_BLOCKING 0x0 ;  /* 0x0000000000007b1d */ /* 0x000fec0000010000 */
.L_x_22:
[----:B------:R-:W-:Y:S05]  /*17c0*/  BRA.U UP0, `(.L_x_23) ;  /* 0x0000001900887547 */ /* 0x000fea000b800000 */
[----:B------:R-:W1:Y:S01]  /*17d0*/  LDCU UR6, c[0x0][0x38c] ;  /* 0x00007180ff0677ac */ /* 0x000e620008000800 */
[----:B------:R-:W2:Y:S01]  /*17e0*/  S2UR UR8, SR_CgaCtaId ;  /* 0x00000000000879c3 */ /* 0x000ea20000008800 */
[----:B------:R-:W-:Y:S01]  /*17f0*/  PLOP3.LUT P1, PT, PT, PT, UP3, 0x80, 0x8 ;  /* 0x000000000008781c */ /* 0x000fe20003f2f038 */
[----:B------:R-:W-:Y:S01]  /*1800*/  IMAD.MOV.U32 R12, RZ, RZ, 0x1 ;  /* 0x00000001ff0c7424 */ /* 0x000fe200078e00ff */
[----:B------:R-:W-:Y:S01]  /*1810*/  UMOV UR7, 0x400 ;  /* 0x0000040000077882 */ /* 0x000fe20000000000 */
[----:B------:R-:W-:Y:S01]  /*1820*/  UISETP.NE.AND UP1, UPT, UR17, URZ, UPT ;  /* 0x000000ff1100728c */ /* 0x000fe2000bf25270 */
[----:B------:R-:W-:Y:S02]  /*1830*/  ISETP.EQ.OR P2, PT, R0, RZ, P3 ;  /* 0x000000ff0000720c */ /* 0x000fe40001f42670 */
[----:B------:R-:W-:Y:S02]  /*1840*/  CS2R R10, SRZ ;  /* 0x00000000000a7805 */ /* 0x000fe4000001ff00 */
[----:B------:R-:W-:Y:S01]  /*1850*/  PLOP3.LUT P1, PT, P1, PT, PT, 0x8, 0x80 ;  /* 0x000000000080781c */ /* 0x000fe20000f2e170 */
[----:B------:R-:W-:Y:S01]  /*1860*/  IMAD.MOV.U32 R9, RZ, RZ, RZ ;  /* 0x000000ffff097224 */ /* 0x000fe200078e00ff */
[----:B------:R-:W3:Y:S01]  /*1870*/  LDCU UR40, c[0x0][0x370] ;  /* 0x00006e00ff2877ac */ /* 0x000ee20008000800 */
[----:B------:R-:W-:Y:S01]  /*1880*/  IMAD.MOV.U32 R8, RZ, RZ, 0x1 ;  /* 0x00000001ff087424 */ /* 0x000fe200078e00ff */
[----:B------:R-:W4:Y:S01]  /*1890*/  LDCU.64 UR26, c[0x0][0x348] ;  /* 0x00006900ff1a77ac */ /* 0x000f220008000a00 */
[----:B-1----:R-:W-:-:S02]  /*18a0*/  UIADD3 UR5, UPT, UPT, UR6, 0x3f, URZ ;  /* 0x0000003f06057890 */ /* 0x002fc4000fffe0ff */
[----:B------:R-:W-:Y:S02]  /*18b0*/  USHF.R.U32.HI UR45, URZ, 0x6, UR28 ;  /* 0x00000006ff2d7899 */ /* 0x000fe4000801161c */
[----:B------:R-:W-:Y:S02]  /*18c0*/  USHF.R.S32.HI UR4, URZ, 0x1f, UR5 ;  /* 0x0000001fff047899 */ /* 0x000fe40008011405 */
[----:B------:R-:W-:Y:S02]  /*18d0*/  UIADD3 UR46, UPT, UPT, UR6, 0x7e, URZ ;  /* 0x0000007e062e7890 */ /* 0x000fe4000fffe0ff */
[----:B------:R-:W-:Y:S02]  /*18e0*/  ULEA.HI UR4, UR4, UR5, URZ, 0x6 ;  /* 0x0000000504047291 */ /* 0x000fe4000f8f30ff */
[----:B--2---:R-:W-:Y:S02]  /*18f0*/  ULEA UR7, UR8, UR7, 0x18 ;  /* 0x0000000708077291 */ /* 0x004fe4000f8ec0ff */
[----:B------:R-:W-:-:S02]  /*1900*/  USHF.R.S32.HI UR43, URZ, 0x6, UR4 ;  /* 0x00000006ff2b7899 */ /* 0x000fc40008011404 */
[----:B------:R-:W-:Y:S02]  /*1910*/  UIADD3 UR4, UPT, UPT, UR6, -0x1, URZ ;  /* 0xffffffff06047890 */ /* 0x000fe4000fffe0ff */
[----:B------:R-:W-:Y:S02]  /*1920*/  UISETP.LT.U32.AND UP0, UPT, UR43, 0x11, UPT ;  /* 0x000000112b00788c */ /* 0x000fe4000bf01070 */
[----:B------:R-:W-:Y:S02]  /*1930*/  UISETP.GE.U32.AND UP2, UPT, UR4, -0x7f, UPT ;  /* 0xffffff810400788c */ /* 0x000fe4000bf46070 */
[----:B------:R-:W-:Y:S01]  /*1940*/  USEL UR41, UR43, 0x11, UP0 ;  /* 0x000000112b297887 */ /* 0x000fe20008000000 */
[----:B------:R-:W1:Y:S03]  /*1950*/  LDCU UR39, c[0x0][0x374] ;  /* 0x00006e80ff2777ac */ /* 0x000e660008000800 */
[----:B------:R-:W-:-:S02]  /*1960*/  UIADD3 UR21, UPT, UPT, UR41, -0x1, URZ ;  /* 0xffffffff29157890 */ /* 0x000fc4000fffe0ff */
[----:B------:R-:W-:-:S03]  /*1970*/  USEL UR24, UR38, 0x2, UP1 ;  /* 0x0000000226187887 */ /* 0x000fc60008800000 */
[----:B------:R-:W-:Y:S02]  /*1980*/  @UP2 UIADD3 UR21, UPT, UPT, UR41, URZ, URZ ;  /* 0x000000ff29152290 */ /* 0x000fe4000fffe0ff */
[----:B------:R-:W-:Y:S02]  /*1990*/  UIADD3 UR29, UPT, UPT, UR7, 0x4400, UR28 ;  /* 0x00004400071d7890 */ /* 0x000fe4000fffe01c */
[----:B------:R-:W-:Y:S02]  /*19a0*/  UIADD3 UR44, UPT, UPT, UR43, -UR41, URZ ;  /* 0x800000292b2c7290 */ /* 0x000fe4000fffe0ff */
[----:B------:R-:W-:Y:S01]  /*19b0*/  UIADD3 UR21, UPT, UPT, UR21, 0x1, URZ ;  /* 0x0000000115157890 */ /* 0x000fe2000fffe0ff */
[----:B---34-:R-:W-:-:S11]  /*19c0*/  UMOV UR5, URZ ;  /* 0x000000ff00057c82 */ /* 0x018fd60008000000 */
.L_x_43:
[----:B------:R-:W2:Y:S02]  /*19d0*/  S2UR UR4, SR_CgaCtaId ;  /* 0x00000000000479c3 */ /* 0x000ea40000008800 */
[----:B--2---:R-:W-:-:S09]  /*19e0*/  UISETP.NE.AND UP0, UPT, UR4, URZ, UPT ;  /* 0x000000ff0400728c */ /* 0x004fd2000bf05270 */
[----:B-1----:R-:W-:Y:S05]  /*19f0*/  BRA.U UP0, `(.L_x_24) ;  /* 0x0000000100287547 */ /* 0x002fea000b800000 */
[----:B------:R-:W-:Y:S02]  /*1a00*/  LEA R0, R9, UR7, 0x3 ;  /* 0x0000000709007c11 */ /* 0x000fe4000f8e18ff */
[----:B------:R-:W-:-:S04]  /*1a10*/  SHF.L.U32 R3, R8, 0x1f, RZ ;  /* 0x0000001f08037819 */ /* 0x000fc800000006ff */
[----:B------:R-:W2:Y:S02]  /*1a20*/  SYNCS.PHASECHK.TRANS64.TRYWAIT P0, [R0+URZ+0x1b0], R3 ;  /* 0x0001b003000075a7 */ /* 0x000ea400080011ff */
[----:B--2---:R-:W-:Y:S05]  /*1a30*/  @!P0 BRA `(.L_x_25) ;  /* 0x00000064008c8947 */ /* 0x004fea0003800000 */
.L_x_126:
[----:B------:R3:W-:Y:S01]  /*1a40*/  SYNCS.ARRIVE.TRANS64.A1T0 RZ, [R0+URZ+0x1a0], RZ ;  /* 0x0001a0ff00ff79a7 */ /* 0x0007e200081000ff */
[----:B------:R-:W-:-:S05]  /*1a50*/  VIADD R9, R9, 0x1 ;  /* 0x0000000109097836 */ /* 0x000fca0000000000 */
[----:B------:R-:W-:-:S04]  /*1a60*/  ISETP.NE.AND P0, PT, R9, 0x2, PT ;  /* 0x000000020900780c */ /* 0x000fc80003f05270 */
[----:B--2---:R-:W-:Y:S02]  /*1a70*/  SEL R3, RZ, 0x1, P0 ;  /* 0x00000001ff037807 */ /* 0x004fe40000000000 */
[----:B------:R-:W-:Y:S02]  /*1a80*/  SEL R9, R9, RZ, P0 ;  /* 0x000000ff09097207 */ /* 0x000fe40000000000 */
[----:B------:R-:W-:-:S07]  /*1a90*/  LOP3.LUT R8, R8, R3, RZ, 0x3c, !PT ;  /* 0x0000000308087212 */ /* 0x000fce00078e3cff */
.L_x_24:
[----:B------:R-:W-:Y:S01]  /*1aa0*/  ULEA UR4, UR5, UR7, 0x3 ;  /* 0x0000000705047291 */ /* 0x000fe2000f8e18ff */
[----:B---3--:R-:W-:Y:S01]  /*1ab0*/  SHF.L.U32 R0, R12, 0x1f, RZ ;  /* 0x0000001f0c007819 */ /* 0x008fe200000006ff */
[----:B------:R-:W-:Y:S02]  /*1ac0*/  UISETP.GE.U32.AND UP0, UPT, UR46, 0x7f, UPT ;  /* 0x0000007f2e00788c */ /* 0x000fe4000bf06070 */
[----:B------:R-:W-:Y:S02]  /*1ad0*/  USHF.L.U32 UR11, UR20, 0x7, URZ ;  /* 0x00000007140b7899 */ /* 0x000fe400080006ff */
[----:B------:R-:W-:Y:S01]  /*1ae0*/  ULEA UR35, UR16, UR45, 0x6 ;  /* 0x0000002d10237291 */ /* 0x000fe2000f8e30ff */
[----:B------:R-:W-:Y:S02]  /*1af0*/  UMOV UR13, URZ ;  /* 0x000000ff000d7c82 */ /* 0x000fe40008000000 */
[----:B------:R2:W3:Y:S02]  /*1b00*/  SYNCS.PHASECHK.TRANS64.TRYWAIT P0, [UR4+0x88], R0 ;  /* 0x00008800ff0075a7 */ /* 0x0004e40008001104 */
[----:B------:R-:W-:Y:S07]  /*1b10*/  BRA.U !UP0, `(.L_x_26) ;  /* 0x0000000108bc7547 */ /* 0x000fee000b800000 */
[----:B------:R-:W-:Y:S01]  /*1b20*/  UMOV UR6, URZ ;  /* 0x000000ff00067c82 */ /* 0x000fe20008000000 */
[----:B------:R-:W-:-:S05]  /*1b30*/  UMOV UR4, UR5 ;  /* 0x0000000500047c82 */ /* 0x000fca0008000000 */
.L_x_32:
[----:B------:R-:W-:Y:S01]  /*1b40*/  ULEA UR33, UR4, UR7, 0x3 ;  /* 0x0000000704217291 */ /* 0x000fe2000f8e18ff */
[----:B---3--:R-:W-:Y:S01]  /*1b50*/  @!P3 MOV R2, 0x3000 ;  /* 0x000030000002b802 */ /* 0x008fe20000000f00 */
[----:B-1-3--:R-:W-:Y:S10]  /*1b60*/  @P0 BRA `(.L_x_27) ;  /* 0x00000000000c0947 */ /* 0x00aff40003800000 */
[----:B------:R-:W-:-:S04]  /*1b70*/  SHF.L.U32 R3, R12, 0x1f, RZ ;  /* 0x0000001f0c037819 */ /* 0x000fc800000006ff */
[----:B------:R-:W3:Y:S02]  /*1b80*/  SYNCS.PHASECHK.TRANS64.TRYWAIT P0, [UR33+0x88], R3 ;  /* 0x00008803ff0075a7 */ /* 0x000ee40008001121 */
[----:B---3--:R-:W-:Y:S05]  /*1b90*/  @!P0 BRA `(.L_x_28) ;  /* 0x0000006400488947 */ /* 0x008fea0003800000 */
.L_x_27:
[----:B------:R3:W-:Y:S01]  /*1ba0*/  @!P3 SYNCS.ARRIVE.TRANS64 RZ, [UR33], R2 ;  /* 0x00000002ffffb9a7 */ /* 0x0007e20008000021 */
[----:B------:R-:W-:-:S04]  /*1bb0*/  ULOP3.LUT UR5, UR24, 0x2, URZ, 0xfc, !UPT ;  /* 0x0000000218057892 */ /* 0x000fc8000f8efcff */
[----:B------:R-:W-:-:S09]  /*1bc0*/  UISETP.NE.AND UP0, UPT, UR5, 0x2, UPT ;  /* 0x000000020500788c */ /* 0x000fd2000bf05270 */
[----:B------:R-:W-:Y:S05]  /*1bd0*/  BRA.U UP0, `(.L_x_29) ;  /* 0x0000000100047547 */ /* 0x000fea000b800000 */
[----:B-1----:R-:W-:Y:S05]  /*1be0*/  BPT.TRAP 0x1 ;  /* 0x000000040000795c */ /* 0x002fea0000300000 */
.L_x_29:
[----:B------:R-:W-:Y:S04]  /*1bf0*/  BSSY.RECONVERGENT B0, `(.L_x_30) ;  /* 0x0000003000007945 */ /* 0x000fe80003800200 */
[----:B------:R-:W-:Y:S05]  /*1c00*/  @P2 BRA `(.L_x_31) ;  /* 0x0000000000042947 */ /* 0x000fea0003800000 */
[----:B-1----:R-:W-:Y:S05]  /*1c10*/  BPT.TRAP 0x1 ;  /* 0x000000040000795c */ /* 0x002fea0000300000 */
.L_x_31:
[----:B-1----:R-:W-:Y:S05]  /*1c20*/  BSYNC.RECONVERGENT B0 ;  /* 0x0000000000007941 */ /* 0x002fea0003800200 */
.L_x_30:
[----:B------:R-:W-:Y:S02]  /*1c30*/  UIADD3 UR5, UPT, UPT, UR4, 0x1, URZ ;  /* 0x0000000104057890 */ /* 0x000fe4000fffe0ff */
[----:B------:R-:W-:Y:S02]  /*1c40*/  ULEA UR32, UR4, UR28, 0xc ;  /* 0x0000001c04207291 */ /* 0x000fe4000f8e60ff */
[----:B------:R-:W-:Y:S02]  /*1c50*/  UISETP.NE.AND UP0, UPT, UR5, 0x11, UPT ;  /* 0x000000110500788c */ /* 0x000fe4000bf05270 */
[----:B------:R-:W-:Y:S02]  /*1c60*/  UIADD3 UR16, UP1, UPT, UR26, 0x80, URZ ;  /* 0x000000801a107890 */ /* 0x000fe4000ff3e0ff */
[----:B------:R-:W-:Y:S02]  /*1c70*/  USEL UR9, URZ, 0x1, UP0 ;  /* 0x00000001ff097887 */ /* 0x000fe40008000000 */
[----:B------:R-:W-:-:S02]  /*1c80*/  USEL UR5, UR5, URZ, UP0 ;  /* 0x000000ff05057287 */ /* 0x000fc40008000000 */
[----:B------:R-:W-:Y:S02]  /*1c90*/  UIADD3 UR14, UP0, UPT, UR26, 0x180, URZ ;  /* 0x000001801a0e7890 */ /* 0x000fe4000ff1e0ff */
[----:B------:R-:W-:Y:S01]  /*1ca0*/  ULEA UR8, UR5, UR7, 0x3 ;  /* 0x0000000705087291 */ /* 0x000fe2000f8e18ff */
[----:B------:R-:W-:Y:S01]  /*1cb0*/  LOP3.LUT R12, R12, UR9, RZ, 0x3c, !PT ;  /* 0x000000090c0c7c12 */ /* 0x000fe2000f8e3cff */
[----:B------:R-:W-:Y:S02]  /*1cc0*/  USHF.L.U32 UR34, UR6, 0x6, URZ ;  /* 0x0000000606227899 */ /* 0x000fe400080006ff */
[----:B------:R-:W-:Y:S01]  /*1cd0*/  UIADD3.X UR17, UPT, UPT, URZ, UR27, URZ, UP1, !UPT ;  /* 0x0000001bff117290 */ /* 0x000fe20008ffe4ff */
[----:B--2---:R-:W-:Y:S01]  /*1ce0*/  SHF.L.U32 R0, R12, 0x1f, RZ ;  /* 0x0000001f0c007819 */ /* 0x004fe200000006ff */
[----:B------:R-:W-:Y:S02]  /*1cf0*/  UIADD3 UR32, UPT, UPT, UR7, 0x4400, UR32 ;  /* 0x0000440007207890 */ /* 0x000fe4000fffe020 */
[----:B------:R-:W-:Y:S01]  /*1d00*/  UIADD3.X UR15, UPT, UPT, URZ, UR27, URZ, UP0, !UPT ;  /* 0x0000001bff0f7290 */ /* 0x000fe200087fe4ff */
[----:B------:R4:W1:Y:S01]  /*1d10*/  SYNCS.PHASECHK.TRANS64.TRYWAIT P0, [UR8+0x88], R0 ;  /* 0x00008800ff0075a7 */ /* 0x0008620008001108 */
[----:B------:R-:W-:Y:S01]  /*1d20*/  ULEA UR8, UR4, UR7, 0xd ;  /* 0x0000000704087291 */ /* 0x000fe2000f8e68ff */
[----:B------:R-:W-:Y:S01]  /*1d30*/  UMOV UR13, 0x30000 ;  /* 0x00030000000d7882 */ /* 0x000fe20000000000 */
[----:B------:R-:W-:-:S02]  /*1d40*/  UMOV UR18, 0x0 ;  /* 0x0000000000127882 */ /* 0x000fc40000000000 */
[----:B------:R-:W-:Y:S01]  /*1d50*/  UIADD3 UR8, UPT, UPT, UR8, 0x15400, URZ ;  /* 0x0001540008087890 */ /* 0x000fe2000fffe0ff */
[----:B------:R-:W-:Y:S01]  /*1d60*/  UMOV UR19, 0x10000000 ;  /* 0x1000000000137882 */ /* 0x000fe20000000000 */
[----:B------:R-:W-:Y:S01]  /*1d70*/  UMOV UR12, UR36 ;  /* 0x00000024000c7c82 */ /* 0x000fe20008000000 */
[----:B------:R-:W-:Y:S01]  /*1d80*/  UMOV UR9, UR33 ;  /* 0x0000002100097c82 */ /* 0x000fe20008000000 */
[----:B------:R-:W-:Y:S01]  /*1d90*/  UMOV UR10, UR34 ;  /* 0x00000022000a7c82 */ /* 0x000fe20008000000 */
[----:B------:R2:W-:Y:S01]  /*1da0*/  UTMALDG.3D.MULTICAST [UR32], [UR16], UR13, desc[UR18] ;  /* 0x00001220100073b4 */ /* 0x0005e2000801180d */
[----:B------:R-:W-:Y:S01]  /*1db0*/  UIADD3 UR6, UPT, UPT, UR6, 0x1, URZ ;  /* 0x0000000106067890 */ /* 0x000fe2000fffe0ff */
[----:B------:R-:W-:-:S03]  /*1dc0*/  UMOV UR4, UR5 ;  /* 0x0000000500047c82 */ /* 0x000fc60008000000 */
[----:B------:R-:W-:Y:S01]  /*1dd0*/  UISETP.NE.AND UP0, UPT, UR6, UR21, UPT ;  /* 0x000000150600728c */ /* 0x000fe2000bf05270 */
[----:B------:R4:W-:Y:S01]  /*1de0*/  UTMALDG.3D [UR8], [UR14], desc[UR18] ;  /* 0x000012080e0075b4 */ /* 0x0009e20008011000 */
[----:B--2---:R-:W-:-:S07]  /*1df0*/  UMOV UR13, UR21 ;  /* 0x00000015000d7c82 */ /* 0x004fce0008000000 */
[----:B----4-:R-:W-:Y:S05]  /*1e00*/  BRA.U UP0, `(.L_x_32) ;  /* 0xfffffffd004c7547 */ /* 0x010fea000b83ffff */
.L_x_26:
[----:B------:R-:W-:Y:S01]  /*1e10*/  ULEA UR4, UR5, UR7, 0x3 ;  /* 0x0000000705047291 */ /* 0x000fe2000f8e18ff */
[----:B--2---:R-:W-:Y:S01]  /*1e20*/  SHF.L.U32 R0, R12, 0x1f, RZ ;  /* 0x0000001f0c007819 */ /* 0x004fe200000006ff */
[----:B------:R-:W-:Y:S01]  /*1e30*/  @!P1 SYNCS.ARRIVE.TRANS64.A1T0 RZ, [UR7+0x138], RZ ;  /* 0x000138ffffff99a7 */ /* 0x000fe20008100007 */
[----:B------:R-:W-:-:S06]  /*1e40*/  UISETP.GT.AND UP0, UPT, UR43, UR41, UPT ;  /* 0x000000292b00728c */ /* 0x000fcc000bf04270 */
[----:B-1-3--:R1:W2:Y:S03]  /*1e50*/  SYNCS.PHASECHK.TRANS64.TRYWAIT P0, [UR4+0x88], R0 ;  /* 0x00008800ff0075a7 */ /* 0x00a2a60008001104 */
[----:B------:R-:W-:Y:S05]  /*1e60*/  BRA.U !UP0, `(.L_x_33) ;  /* 0x0000000108bc7547 */ /* 0x000fea000b800000 */
[----:B------:R-:W-:Y:S01]  /*1e70*/  UIADD3 UR25, UPT, UPT, UR44, UR13, URZ ;  /* 0x0000000d2c197290 */ /* 0x000fe2000fffe0ff */
[----:B------:R-:W-:-:S11]  /*1e80*/  UMOV UR4, UR5 ;  /* 0x0000000500047c82 */ /* 0x000fd60008000000 */
.L_x_39:
[----:B------:R-:W-:Y:S01]  /*1e90*/  ULEA UR17, UR4, UR7, 0x3 ;  /* 0x0000000704117291 */ /* 0x000fe2000f8e18ff */
[----:B--2---:R-:W-:Y:S01]  /*1ea0*/  @!P3 MOV R2, 0x3000 ;  /* 0x000030000002b802 */ /* 0x004fe20000000f00 */
[----:B--2-4-:R-:W-:Y:S10]  /*1eb0*/  @P0 BRA `(.L_x_34) ;  /* 0x00000000000c0947 */ /* 0x014ff40003800000 */
[----:B------:R-:W-:-:S04]  /*1ec0*/  SHF.L.U32 R3, R12, 0x1f, RZ ;  /* 0x0000001f0c037819 */ /* 0x000fc800000006ff */
[----:B------:R-:W2:Y:S02]  /*1ed0*/  SYNCS.PHASECHK.TRANS64.TRYWAIT P0, [UR17+0x88], R3 ;  /* 0x00008803ff0075a7 */ /* 0x000ea40008001111 */
[----:B--2---:R-:W-:Y:S05]  /*1ee0*/  @!P0 BRA `(.L_x_35) ;  /* 0x00000060008c8947 */ /* 0x004fea0003800000 */
.L_x_34:
[----:B------:R2:W-:Y:S01]  /*1ef0*/  @!P3 SYNCS.ARRIVE.TRANS64 RZ, [UR17], R2 ;  /* 0x00000002ffffb9a7 */ /* 0x0005e20008000011 */
[----:B------:R-:W-:-:S04]  /*1f00*/  ULOP3.LUT UR5, UR24, 0x2, URZ, 0xfc, !UPT ;  /* 0x0000000218057892 */ /* 0x000fc8000f8efcff */
[----:B------:R-:W-:-:S09]  /*1f10*/  UISETP.NE.AND UP0, UPT, UR5, 0x2, UPT ;  /* 0x000000020500788c */ /* 0x000fd2000bf05270 */
[----:B------:R-:W-:Y:S05]  /*1f20*/  BRA.U UP0, `(.L_x_36) ;  /* 0x0000000100047547 */ /* 0x000fea000b800000 */
[----:B------:R-:W-:Y:S05]  /*1f30*/  BPT.TRAP 0x1 ;  /* 0x000000040000795c */ /* 0x000fea0000300000 */
.L_x_36:
[----:B------:R-:W-:Y:S04]  /*1f40*/  BSSY.RECONVERGENT B0, `(.L_x_37) ;  /* 0x0000003000007945 */ /* 0x000fe80003800200 */
[----:B------:R-:W-:Y:S05]  /*1f50*/  @P2 BRA `(.L_x_38) ;  /* 0x0000000000042947 */ /* 0x000fea0003800000 */
[----:B------:R-:W-:Y:S05]  /*1f60*/  BPT.TRAP 0x1 ;  /* 0x000000040000795c */ /* 0x000fea0000300000 */
.L_x_38:
[----:B------:R-:W-:Y:S05]  /*1f70*/  BSYNC.RECONVERGENT B0 ;  /* 0x0000000000007941 */ /* 0x000fea0003800200 */
.L_x_37:
[----:B------:R-:W-:Y:S02]  /*1f80*/  UIADD3 UR5, UPT, UPT, UR4, 0x1, URZ ;  /* 0x0000000104057890 */ /* 0x000fe4000fffe0ff */
[----:B------:R-:W-:Y:S02]  /*1f90*/  UIADD3 UR14, UP1, UPT, UR26, 0x80, URZ ;  /* 0x000000801a0e7890 */ /* 0x000fe4000ff3e0ff */
[----:B------:R-:W-:Y:S02]  /*1fa0*/  UISETP.NE.AND UP0, UPT, UR5, 0x11, UPT ;  /* 0x000000110500788c */ /* 0x000fe4000bf05270 */
[----:B------:R-:W-:Y:S02]  /*1fb0*/  USHF.L.U32 UR18, UR13, 0x6, URZ ;  /* 0x000000060d127899 */ /* 0x000fe400080006ff */
[----:B------:R-:W-:Y:S02]  /*1fc0*/  USEL UR8, URZ, 0x1, UP0 ;  /* 0x00000001ff087887 */ /* 0x000fe40008000000 */
[----:B------:R-:W-:-:S02]  /*1fd0*/  USEL UR5, UR5, URZ, UP0 ;  /* 0x000000ff05057287 */ /* 0x000fc40008000000 */
[----:B------:R-:W-:Y:S02]  /*1fe0*/  UIADD3 UR22, UP0, UPT, UR26, 0x180, URZ ;  /* 0x000001801a167890 */ /* 0x000fe4000ff1e0ff */
[----:B------:R-:W-:Y:S01]  /*1ff0*/  LOP3.LUT R12, R12, UR8, RZ, 0x3c, !PT ;  /* 0x000000080c0c7c12 */ /* 0x000fe2000f8e3cff */
[----:B------:R-:W-:Y:S02]  /*2000*/  ULEA UR6, UR5, UR7, 0x3 ;  /* 0x0000000705067291 */ /* 0x000fe4000f8e18ff */
[----:B------:R-:W-:Y:S01]  /*2010*/  ULEA UR8, UR4, UR7, 0xd ;  /* 0x0000000704087291 */ /* 0x000fe2000f8e68ff */
[----:B-1----:R-:W-:Y:S01]  /*2020*/  SHF.L.U32 R0, R12, 0x1f, RZ ;  /* 0x0000001f0c007819 */ /* 0x002fe200000006ff */
[----:B------:R-:W-:Y:S02]  /*2030*/  ULEA UR16, UR4, UR29, 0xc ;  /* 0x0000001d04107291 */ /* 0x000fe4000f8e60ff */
[----:B------:R-:W-:Y:S02]  /*2040*/  UIADD3.X UR15, UPT, UPT, URZ, UR27, URZ, UP1, !UPT ;  /* 0x0000001bff0f7290 */ /* 0x000fe40008ffe4ff */
[----:B------:R-:W-:Y:S01]  /*2050*/  UIADD3 UR8, UPT, UPT, UR8, 0x15400, URZ ;  /* 0x0001540008087890 */ /* 0x000fe2000fffe0ff */
[----:B------:R3:W4:Y:S01]  /*2060*/  SYNCS.PHASECHK.TRANS64.TRYWAIT P0, [UR6+0x88], R0 ;  /* 0x00008800ff0075a7 */ /* 0x0007220008001106 */
[----:B------:R-:W-:Y:S01]  /*2070*/  UIADD3.X UR23, UPT, UPT, URZ, UR27, URZ, UP0, !UPT ;  /* 0x0000001bff177290 */ /* 0x000fe200087fe4ff */
[----:B------:R-:W-:Y:S01]  /*2080*/  UMOV UR6, 0x30000 ;  /* 0x0003000000067882 */ /* 0x000fe20000000000 */
[----:B------:R-:W-:Y:S01]  /*2090*/  UMOV UR30, 0x0 ;  /* 0x00000000001e7882 */ /* 0x000fe20000000000 */
[----:B------:R-:W-:Y:S01]  /*20a0*/  UMOV UR31, 0x10000000 ;  /* 0x10000000001f7882 */ /* 0x000fe20000000000 */
[----:B------:R-:W-:Y:S01]  /*20b0*/  UMOV UR19, UR35 ;  /* 0x0000002300137c82 */ /* 0x000fe20008000000 */
[----:B------:R-:W-:Y:S01]  /*20c0*/  UMOV UR20, UR36 ;  /* 0x0000002400147c82 */ /* 0x000fe20008000000 */
[----:B------:R-:W-:Y:S01]  /*20d0*/  UMOV UR12, UR36 ;  /* 0x00000024000c7c82 */ /* 0x000fe20008000000 */
[----:B------:R-:W-:Y:S01]  /*20e0*/  UMOV UR9, UR17 ;  /* 0x0000001100097c82 */ /* 0x000fe20008000000 */
[----:B------:R-:W-:Y:S01]  /*20f0*/  UMOV UR10, UR18 ;  /* 0x00000012000a7c82 */ /* 0x000fe20008000000 */
[----:B------:R3:W-:Y:S01]  /*2100*/  UTMALDG.3D.MULTICAST [UR16], [UR14], UR6, desc[UR30] ;  /* 0x00001e100e0073b4 */ /* 0x0007e20008011806 */
[----:B------:R-:W-:Y:S01]  /*2110*/  UIADD3 UR13, UPT, UPT, UR13, 0x1, URZ ;  /* 0x000000010d0d7890 */ /* 0x000fe2000fffe0ff */
[----:B------:R-:W-:-:S03]  /*2120*/  UMOV UR4, UR5 ;  /* 0x0000000500047c82 */ /* 0x000fc60008000000 */
[----:B------:R-:W-:Y:S01]  /*2130*/  UISETP.NE.AND UP0, UPT, UR13, UR25, UPT ;  /* 0x000000190d00728c */ /* 0x000fe2000bf05270 */
[----:B------:R3:W-:Y:S08]  /*2140*/  UTMALDG.3D [UR8], [UR22], desc[UR30] ;  /* 0x00001e08160075b4 */ /* 0x0007f00008011000 */
[----:B---3--:R-:W-:Y:S05]  /*2150*/  BRA.U UP0, `(.L_x_39) ;  /* 0xfffffffd004c7547 */ /* 0x008fea000b83ffff */
.L_x_33:
[C---:B------:R-:W-:Y:S01]  /*2160*/  LEA R3, R11.reuse, UR7, 0x3 ;  /* 0x000000070b037c11 */ /* 0x040fe2000f8e18ff */
[----:B------:R-:W-:Y:S01]  /*2170*/  NOP ;  /* 0x0000000000007918 */ /* 0x000fe20000000000 */
[----:B-1----:R-:W-:Y:S02]  /*2180*/  SHF.L.U32 R0, R10, 0x1f, RZ ;  /* 0x0000001f0a007819 */ /* 0x002fe400000006ff */
[----:B------:R-:W-:Y:S02]  /*2190*/  LEA R5, R11, UR7, 0x4 ;  /* 0x000000070b057c11 */ /* 0x000fe4000f8e20ff */
[----:B--2-4-:R-:W1:Y:S02]  /*21a0*/  SYNCS.PHASECHK.TRANS64.TRYWAIT P0, [R3+URZ+0x140], R0 ;  /* 0x00014000030075a7 */ /* 0x014e6400080011ff */
[----:B-1----:R-:W-:Y:S05]  /*21b0*/  @!P0 BRA `(.L_x_40) ;  /* 0x0000005c00f08947 */ /* 0x002fea0003800000 */
.L_x_129:
[----:B------:R-:W2:Y:S01]  /*21c0*/  LDS.128 R4, [R5+0x1d0] ;  /* 0x0001d00005047984 */ /* 0x000ea20000000c00 */
[----:B------:R-:W-:Y:S01]  /*21d0*/  UISETP.GE.AND UP0, UPT, UR42, 0x1, UPT ;  /* 0x000000012a00788c */ /* 0x000fe2000bf06270 */
[----:B------:R-:W-:Y:S01]  /*21e0*/  @!PT LDS RZ, [RZ] ;  /* 0x00000000fffff984 */ /* 0x000fe20000000800 */
[----:B------:R-:W-:Y:S01]  /*21f0*/  @!PT LDS RZ, [RZ] ;  /* 0x00000000fffff984 */ /* 0x000fe20000000800 */
[----:B------:R-:W-:Y:S01]  /*2200*/  @!PT LDS RZ, [RZ] ;  /* 0x00000000fffff984 */ /* 0x000fe20000000800 */
[----:B------:R-:W-:Y:S01]  /*2210*/  @!PT LDS RZ, [RZ] ;  /* 0x00000000fffff984 */ /* 0x000fe20000000800 */
[----:B------:R3:W-:Y:S06]  /*2220*/  MEMBAR.ALL.CTA ;  /* 0x0000000000007992 */ /* 0x0007ec0000008000 */
[----:B---3--:R-:W3:Y:S01]  /*2230*/  FENCE.VIEW.ASYNC.S ;  /* 0x00000000000073c6 */ /* 0x008ee20000000000 */
[----:B--2---:R-:W-:-:S13]  /*2240*/  LOP3.LUT P0, RZ, R6, 0x1, RZ, 0xc0, !PT ;  /* 0x0000000106ff7812 */ /* 0x004fda000780c0ff */
[----:B---3--:R-:W-:Y:S01]  /*2250*/  VOTEU.ANY UP1, P0 ;  /* 0x0000000000ff7886 */ /* 0x008fe20000020100 */
[----:B------:R-:W-:-:S13]  /*2260*/  PLOP3.LUT P0, PT, PT, PT, UP1, 0x80, 0x8 ;  /* 0x000000000008781c */ /* 0x000fda0003f0f018 */
[----:B-1----:R-:W-:Y:S02]  /*2270*/  @P0 LOP3.LUT R0, R5, 0xffff, RZ, 0xc0, !PT ;  /* 0x0000ffff05000812 */ /* 0x002fe400078ec0ff */
[----:B------:R-:W-:Y:S02]  /*2280*/  @P0 MOV R2, R4 ;  /* 0x0000000400020202 */ /* 0x000fe40000000f00 */
[----:B------:R-:W-:Y:S01]  /*2290*/  @P0 R2UR UR6, R0 ;  /* 0x00000000000602ca */ /* 0x000fe200000e0000 */
[----:B------:R-:W-:Y:S01]  /*22a0*/  VIADD R0, R3, 0x150 ;  /* 0x0000015003007836 */ /* 0x000fe20000000000 */
[----:B------:R-:W-:Y:S02]  /*22b0*/  @P0 SHF.R.U32.HI R4, RZ, 0x10, R5 ;  /* 0x00000010ff040819 */ /* 0x000fe40000011605 */
[----:B------:R-:W-:Y:S02]  /*22c0*/  @P0 R2UR UR8, R2 ;  /* 0x00000000020802ca */ /* 0x000fe400000e0000 */
[----:B------:R-:W-:-:S02]  /*22d0*/  PRMT R0, RZ, 0x654, R0 ;  /* 0x00000654ff007816 */ /* 0x000fc40000000000 */
[----:B------:R-:W-:Y:S02]  /*22e0*/  @P0 R2UR UR4, R4 ;  /* 0x00000000040402ca */ /* 0x000fe400000e0000 */
[----:B------:R1:W-:Y:S03]  /*22f0*/  SYNCS.ARRIVE.TRANS64.RED.A1T0 RZ, [R0+URZ], RZ ;  /* 0x000000ff00ff79a7 */ /* 0x0003e600081004ff */
[----:B------:R-:W-:-:S04]  /*2300*/  @UP1 UMOV UR37, UR6 ;  /* 0x0000000600251c82 */ /* 0x000fc80008000000 */
[----:B------:R-:W-:-:S04]  /*2310*/  @UP1 UMOV UR38, UR8 ;  /* 0x0000000800261c82 */ /* 0x000fc80008000000 */
[----:B------:R-:W-:Y:S01]  /*2320*/  @UP1 UMOV UR36, UR4 ;  /* 0x0000000400241c82 */ /* 0x000fe20008000000 */
[----:B------:R-:W-:Y:S05]  /*2330*/  BRA.U !UP0, `(.L_x_41) ;  /* 0x0000000108d47547 */ /* 0x000fea000b800000 */
[----:B------:R-:W2:Y:S01]  /*2340*/  LDCU.128 UR12, c[0x0][0xb10] ;  /* 0x00016200ff0c77ac */ /* 0x000ea20008000c00 */
[----:B------:R-:W3:Y:S01]  /*2350*/  LDCU UR25, c[0x0][0xb20] ;  /* 0x00016400ff1977ac */ /* 0x000ee20008000800 */
[----:B------:R-:W4:Y:S01]  /*2360*/  LDCU UR20, c[0x0][0xb0c] ;  /* 0x00016180ff1477ac */ /* 0x000f220008000800 */
[----:B------:R-:W1:Y:S01]  /*2370*/  LDCU.64 UR10, c[0x0][0xb28] ;  /* 0x00016500ff0a77ac */ /* 0x000e620008000a00 */
[----:B------:R-:W-:Y:S02]  /*2380*/  UISETP.NE.AND UP3, UPT, UR42, 0x1, UPT ;  /* 0x000000012a00788c */ /* 0x000fe4000bf65270 */
[----:B--2---:R-:W-:Y:S02]  /*2390*/  UIMAD.WIDE.U32 UR16, UR39, UR15, URZ ;  /* 0x0000000f271072a5 */ /* 0x004fe4000f8e00ff */
[----:B------:R-:W-:Y:S02]  /*23a0*/  UIMAD.WIDE.U32 UR8, UR40, UR12, URZ ;  /* 0x0000000c280872a5 */ /* 0x000fe4000f8e00ff */
[----:B------:R-:W-:-:S02]  /*23b0*/  UISETP.NE.AND UP0, UPT, UR14, 0x1, UPT ;  /* 0x000000010e00788c */ /* 0x000fc4000bf05270 */
[----:B------:R-:W-:Y:S01]  /*23c0*/  UIMAD.WIDE.U32 UR22, UR37, UR15, URZ ;  /* 0x0000000f251672a5 */ /* 0x000fe2000f8e00ff */
[----:B------:R-:W-:Y:S02]  /*23d0*/  UMOV UR16, UR17 ;  /* 0x0000001100107c82 */ /* 0x000fe40008000000 */
[----:B------:R-:W-:Y:S01]  /*23e0*/  UMOV UR8, UR9 ;  /* 0x0000000900087c82 */ /* 0x000fe20008000000 */
[----:B---3--:R-:W-:Y:S02]  /*23f0*/  USHF.R.U32.HI UR16, URZ, UR25, UR16 ;  /* 0x00000019ff107299 */ /* 0x008fe40008011610 */
[----:B----4-:R-:W-:Y:S02]  /*2400*/  UISETP.NE.AND UP2, UPT, UR20, 0x1, UPT ;  /* 0x000000011400788c */ /* 0x010fe4000bf45270 */
[----:B------:R-:W-:Y:S02]  /*2410*/  USHF.R.U32.HI UR8, URZ, UR13, UR8 ;  /* 0x0000000dff087299 */ /* 0x000fe40008011608 */
[----:B------:R-:W-:-:S02]  /*2420*/  USEL UR6, UR39, UR16, !UP0 ;  /* 0x0000001027067287 */ /* 0x000fc4000c000000 */
[----:B------:R-:W-:Y:S02]  /*2430*/  USEL UR8, UR40, UR8, !UP2 ;  /* 0x0000000828087287 */ /* 0x000fe4000d000000 */
[----:B-1----:R-:W-:Y:S01]  /*2440*/  UIMAD.WIDE.U32 UR16, UR6, UR10, URZ ;  /* 0x0000000a061072a5 */ /* 0x002fe2000f8e00ff */
[----:B------:R-:W-:Y:S01]  /*2450*/  UMOV UR4, UR23 ;  /* 0x0000001700047c82 */ /* 0x000fe20008000000 */
[----:B------:R-:W-:Y:S02]  /*2460*/  UIMAD.WIDE.U32 UR18, UR38, UR12, URZ ;  /* 0x0000000c261272a5 */ /* 0x000fe4000f8e00ff */
[----:B------:R-:W-:-:S03]  /*2470*/  UIMAD.WIDE.U32 UR22, UR8, UR10, URZ ;  /* 0x0000000a081672a5 */ /* 0x000fc6000f8e00ff */
[----:B------:R-:W-:Y:S01]  /*2480*/  UMOV UR16, UR17 ;  /* 0x0000001100107c82 */ /* 0x000fe20008000000 */
[----:B------:R-:W-:Y:S02]  /*2490*/  USHF.R.U32.HI UR4, URZ, UR25, UR4 ;  /* 0x00000019ff047299 */ /* 0x000fe40008011604 */
[----:B------:R-:W-:Y:S01]  /*24a0*/  @UP3 USHF.R.U32.HI UR6, URZ, UR11, UR16 ;  /* 0x0000000bff063299 */ /* 0x000fe20008011610 */
[----:B------:R-:W-:Y:S01]  /*24b0*/  UMOV UR18, UR19 ;  /* 0x0000001300127c82 */ /* 0x000fe20008000000 */
[----:B------:R-:W-:Y:S01]  /*24c0*/  UMOV UR22, UR23 ;  /* 0x0000001700167c82 */ /* 0x000fe20008000000 */
[----:B------:R-:W-:Y:S02]  /*24d0*/  USHF.R.U32.HI UR13, URZ, UR13, UR18 ;  /* 0x0000000dff0d7299 */ /* 0x000fe40008011612 */
[----:B------:R-:W-:Y:S02]  /*24e0*/  USEL UR4, UR37, UR4, !UP0 ;  /* 0x0000000425047287 */ /* 0x000fe4000c000000 */
[----:B------:R-:W-:-:S02]  /*24f0*/  @UP3 USHF.R.U32.HI UR8, URZ, UR11, UR22 ;  /* 0x0000000bff083299 */ /* 0x000fc40008011616 */
[----:B------:R-:W-:Y:S02]  /*2500*/  UIMAD UR9, UR42, UR6, URZ ;  /* 0x000000062a0972a4 */ /* 0x000fe4000f8e02ff */
[----:B------:R-:W-:Y:S02]  /*2510*/  USEL UR6, UR38, UR13, !UP2 ;  /* 0x0000000d26067287 */ /* 0x000fe4000d000000 */
[----:B------:R-:W-:Y:S02]  /*2520*/  UIMAD UR12, UR42, UR8, URZ ;  /* 0x000000082a0c72a4 */ /* 0x000fe4000f8e02ff */
[----:B------:R-:W-:Y:S02]  /*2530*/  UISETP.GE.AND UP0, UPT, UR4, UR9, UPT ;  /* 0x000000090400728c */ /* 0x000fe4000bf06270 */
[----:B------:R-:W-:Y:S02]  /*2540*/  UIMAD.WIDE.U32 UR16, UR4, UR10, URZ ;  /* 0x0000000a041072a5 */ /* 0x000fe4000f8e00ff */
[----:B------:R-:W-:-:S02]  /*2550*/  UISETP.GE.OR UP0, UPT, UR6, UR12, UP0 ;  /* 0x0000000c0600728c */ /* 0x000fc40008706670 */
        /* <DEDUP_REMOVED lines=19> */
.L_x_41:
[----:B------:R-:W2:Y:S02]  /*2690*/  LDCU UR4, c[0x0][0xb30] ;  /* 0x00016600ff0477ac */ /* 0x000ea40008000800 */
[----:B--2---:R-:W-:-:S09]  /*26a0*/  UISETP.NE.AND UP0, UPT, UR4, 0x1, UPT ;  /* 0x000000010400788c */ /* 0x004fd2000bf05270 */
[----:B------:R-:W-:Y:S05]  /*26b0*/  BRA.U UP0, `(.L_x_42) ;  /* 0x0000000100447547 */ /* 0x000fea000b800000 */
[----:B------:R-:W2:Y:S01]  /*26c0*/  LDCU.128 UR12, c[0x0][0xb10] ;  /* 0x00016200ff0c77ac */ /* 0x000ea20008000c00 */
[----:B------:R-:W3:Y:S01]  /*26d0*/  LDCU UR16, c[0x0][0xb0c] ;  /* 0x00016180ff1077ac */ /* 0x000ee20008000800 */
[----:B------:R-:W4:Y:S01]  /*26e0*/  LDCU UR17, c[0x0][0xb20] ;  /* 0x00016400ff1177ac */ /* 0x000f220008000800 */
[----:B--2---:R-:W-:Y:S02]  /*26f0*/  UIMAD.WIDE.U32 UR10, UR38, UR12, URZ ;  /* 0x0000000c260a72a5 */ /* 0x004fe4000f8e00ff */
[----:B------:R-:W-:Y:S02]  /*2700*/  UIMAD.WIDE.U32 UR8, UR37, UR15, URZ ;  /* 0x0000000f250872a5 */ /* 0x000fe4000f8e00ff */
[----:B---3--:R-:W-:Y:S02]  /*2710*/  UISETP.NE.AND UP2, UPT, UR16, 0x1, UPT ;  /* 0x000000011000788c */ /* 0x008fe4000bf45270 */
[----:B------:R-:W-:Y:S01]  /*2720*/  UISETP.NE.AND UP0, UPT, UR14, 0x1, UPT ;  /* 0x000000010e00788c */ /* 0x000fe2000bf05270 */
[----:B------:R-:W-:-:S02]  /*2730*/  UMOV UR6, UR11 ;  /* 0x0000000b00067c82 */ /* 0x000fc40008000000 */
[----:B------:R-:W-:Y:S01]  /*2740*/  UMOV UR4, UR9 ;  /* 0x0000000900047c82 */ /* 0x000fe20008000000 */
[----:B------:R-:W-:Y:S02]  /*2750*/  USHF.R.U32.HI UR6, URZ, UR13, UR6 ;  /* 0x0000000dff067299 */ /* 0x000fe40008011606 */
[----:B----4-:R-:W-:Y:S02]  /*2760*/  USHF.R.U32.HI UR4, URZ, UR17, UR4 ;  /* 0x00000011ff047299 */ /* 0x010fe40008011604 */
[----:B------:R-:W-:Y:S02]  /*2770*/  USEL UR6, UR38, UR6, !UP2 ;  /* 0x0000000626067287 */ /* 0x000fe4000d000000 */
[----:B------:R-:W-:-:S04]  /*2780*/  USEL UR4, UR37, UR4, !UP0 ;  /* 0x0000000425047287 */ /* 0x000fc8000c000000 */
[----:B------:R-:W-:Y:S02]  /*2790*/  UIADD3 UR8, UPT, UPT, UR6, -UR4, URZ ;  /* 0x8000000406087290 */ /* 0x000fe4000fffe0ff */
[----:B------:R-:W-:Y:S02]  /*27a0*/  UIADD3 UR4, UPT, UPT, -UR6, UR4, URZ ;  /* 0x0000000406047290 */ /* 0x000fe4000fffe1ff */
[----:B------:R-:W-:Y:S02]  /*27b0*/  UIMAD UR37, UR8, UR14, UR37 ;  /* 0x0000000e082572a4 */ /* 0x000fe4000f8e0225 */
[----:B------:R-:W-:-:S12]  /*27c0*/  UIMAD UR38, UR4, UR16, UR38 ;  /* 0x00000010042672a4 */ /* 0x000fd8000f8e0226 */
.L_x_42:
[----:B------:R-:W-:Y:S01]  /*27d0*/  VIADD R11, R11, 0x1 ;  /* 0x000000010b0b7836 */ /* 0x000fe20000000000 */
[----:B------:R-:W-:Y:S01]  /*27e0*/  PLOP3.LUT P1, PT, PT, PT, PT, 0x80, 0x8 ;  /* 0x000000000008781c */ /* 0x000fe20003f2f070 */
[----:B------:R-:W-:Y:S02]  /*27f0*/  UIADD3 UR16, UPT, UPT, UR38, UR62, URZ ;  /* 0x0000003e26107290 */ /* 0x000fe4000fffe0ff */
[----:B------:R-:W-:Y:S01]  /*2800*/  UIADD3 UR20, UPT, UPT, UR37, UR59, URZ ;  /* 0x0000003b25147290 */ /* 0x000fe2000fffe0ff */
[----:B------:R-:W-:-:S04]  /*2810*/  ISETP.NE.AND P0, PT, R11, 0x2, PT ;  /* 0x000000020b00780c */ /* 0x000fc80003f05270 */
[----:B------:R-:W-:Y:S02]  /*2820*/  SEL R3, RZ, 0x1, P0 ;  /* 0x00000001ff037807 */ /* 0x000fe40000000000 */
[----:B------:R-:W-:Y:S02]  /*2830*/  SEL R11, R11, RZ, P0 ;  /* 0x000000ff0b0b7207 */ /* 0x000fe40000000000 */
[----:B------:R-:W-:Y:S01]  /*2840*/  LOP3.LUT R10, R10, R3, RZ, 0x3c, !PT ;  /* 0x000000030a0a7212 */ /* 0x000fe200078e3cff */
[----:B------:R-:W-:Y:S06]  /*2850*/  BRA.U UP1, `(.L_x_43) ;  /* 0xfffffff1015c7547 */ /* 0x000fec000b83ffff */
[----:B------:R-:W-:Y:S01]  /*2860*/  UIADD3 UR7, UPT, UPT, UR7, 0x88, URZ ;  /* 0x0000008807077890 */ /* 0x000fe2000fffe0ff */
[----:B------:R-:W-:-:S03]  /*2870*/  SHF.L.U32 R3, R12, 0x1f, RZ ;  /* 0x0000001f0c037819 */ /* 0x000fc600000006ff */
[----:B------:R-:W-:-:S09]  /*2880*/  ULEA UR4, UR5, UR7, 0x3 ;  /* 0x0000000705047291 */ /* 0x000fd2000f8e18ff */
[----:B------:R-:W2:Y:S02]  /*2890*/  SYNCS.PHASECHK.TRANS64.TRYWAIT P0, [UR4], R3 ;  /* 0x00000003ff0075a7 */ /* 0x000ea40008001104 */
[----:B--2---:R-:W-:Y:S05]  /*28a0*/  @!P0 BRA `(.L_x_44) ;  /* 0x0000005800488947 */ /* 0x004fea0003800000 */
.L_x_131:
[----:B------:R-:W-:-:S04]  /*28b0*/  UIADD3 UR4, UPT, UPT, UR5, 0x1, URZ ;  /* 0x0000000105047890 */ /* 0x000fc8000fffe0ff */
[----:B------:R-:W-:-:S04]  /*28c0*/  UISETP.NE.AND UP0, UPT, UR4, 0x11, UPT ;  /* 0x000000110400788c */ /* 0x000fc8000bf05270 */
[----:B------:R-:W-:Y:S02]  /*28d0*/  USEL UR6, URZ, 0x1, UP0 ;  /* 0x00000001ff067887 */ /* 0x000fe40008000000 */
[----:B------:R-:W-:-:S04]  /*28e0*/  USEL UR4, UR4, URZ, UP0 ;  /* 0x000000ff04047287 */ /* 0x000fc80008000000 */
[----:B------:R-:W-:Y:S01]  /*28f0*/  ULEA UR5, UR4, UR7, 0x3 ;  /* 0x0000000704057291 */ /* 0x000fe2000f8e18ff */
[----:B------:R-:W-:-:S04]  /*2900*/  LOP3.LUT R2, R12, UR6, RZ, 0x3c, !PT ;  /* 0x000000060c027c12 */ /* 0x000fc8000f8e3cff */
[----:B-1----:R-:W-:-:S04]  /*2910*/  SHF.L.U32 R3, R2, 0x1f, RZ ;  /* 0x0000001f02037819 */ /* 0x002fc800000006ff */
[----:B------:R-:W1:Y:S02]  /*2920*/  SYNCS.PHASECHK.TRANS64.TRYWAIT P0, [UR5], R3 ;  /* 0x00000003ff0075a7 */ /* 0x000e640008001105 */
[----:B-1----:R-:W-:Y:S05]  /*2930*/  @!P0 BRA `(.L_x_45) ;  /* 0x00000058003c8947 */ /* 0x002fea0003800000 */
.L_x_133:
        /* <DEDUP_REMOVED lines=9> */
.L_x_135:
        /* <DEDUP_REMOVED lines=9> */
.L_x_137:
        /* <DEDUP_REMOVED lines=9> */
.L_x_139:
        /* <DEDUP_REMOVED lines=9> */
.L_x_141:
        /* <DEDUP_REMOVED lines=9> */
.L_x_143:
        /* <DEDUP_REMOVED lines=9> */
.L_x_145:
        /* <DEDUP_REMOVED lines=9> */
.L_x_147:
        /* <DEDUP_REMOVED lines=9> */
.L_x_149:
        /* <DEDUP_REMOVED lines=9> */
.L_x_151:
        /* <DEDUP_REMOVED lines=9> */
.L_x_153:
        /* <DEDUP_REMOVED lines=9> */
.L_x_155:
        /* <DEDUP_REMOVED lines=9> */
.L_x_157:
        /* <DEDUP_REMOVED lines=9> */
.L_x_159:
        /* <DEDUP_REMOVED lines=9> */
.L_x_161:
[----:B------:R-:W-:-:S04]  /*3120*/  UIADD3 UR4, UPT, UPT, UR4, 0x1, URZ ;  /* 0x0000000104047890 */ /* 0x000fc8000fffe0ff */
[----:B------:R-:W-:-:S04]  /*3130*/  UISETP.NE.AND UP0, UPT, UR4, 0x11, UPT ;  /* 0x000000110400788c */ /* 0x000fc8000bf05270 */
[----:B------:R-:W-:Y:S02]  /*3140*/  USEL UR5, URZ, 0x1, UP0 ;  /* 0x00000001ff057887 */ /* 0x000fe40008000000 */
[----:B------:R-:W-:-:S04]  /*3150*/  USEL UR4, UR4, URZ, UP0 ;  /* 0x000000ff04047287 */ /* 0x000fc80008000000 */
[----:B------:R-:W-:Y:S01]  /*3160*/  ULEA UR4, UR4, UR7, 0x3 ;  /* 0x0000000704047291 */ /* 0x000fe2000f8e18ff */
[----:B-1----:R-:W-:-:S04]  /*3170*/  LOP3.LUT R3, R2, UR5, RZ, 0x3c, !PT ;  /* 0x0000000502037c12 */ /* 0x002fc8000f8e3cff */
[----:B------:R-:W-:Y:S01]  /*3180*/  SHF.L.U32 R3, R3, 0x1f, RZ ;  /* 0x0000001f03037819 */ /* 0x000fe200000006ff */
[----:B------:R-:W-:-:S07]  /*3190*/  IMAD.U32 R0, RZ, RZ, UR4 ;  /* 0x00000004ff007e24 */ /* 0x000fce000f8e00ff */
.L_x_60:
[----:B-1----:R1:W2:Y:S02]  /*31a0*/  SYNCS.PHASECHK.TRANS64.TRYWAIT P0, [R0+URZ], R3 ;  /* 0x00000003000075a7 */ /* 0x0022a400080011ff */
[----:B--2---:R-:W-:Y:S05]  /*31b0*/  @!P0 NANOSLEEP.SYNCS 0x989680 ;  /* 0x009896800000895d */ /* 0x004fea0003900000 */
[----:B------:R-:W2:Y:S02]  /*31c0*/  @!P0 SYNCS.PHASECHK.TRANS64 P0, [R0+URZ], R3 ;  /* 0x00000003000085a7 */ /* 0x000ea400080010ff */
[----:B--2---:R-:W-:Y:S05]  /*31d0*/  @P0 EXIT ;  /* 0x000000000000094d */ /* 0x004fea0003800000 */
[----:B------:R-:W-:Y:S05]  /*31e0*/  BRA `(.L_x_60) ;  /* 0xfffffffc00ec7947 */ /* 0x000fea000383ffff */
.L_x_23:
[----:B------:R-:W1:Y:S02]  /*31f0*/  S2UR UR4, SR_CgaCtaId ;  /* 0x00000000000479c3 */ /* 0x000e640000008800 */
[----:B-1----:R-:W-:-:S04]  /*3200*/  UISETP.NE.AND UP0, UPT, UR4, URZ, UPT ;  /* 0x000000ff0400728c */ /* 0x002fc8000bf05270 */
[----:B------:R-:W-:-:S09]  /*3210*/  UISETP.NE.OR UP0, UPT, UR17, 0x1, UP0 ;  /* 0x000000011100788c */ /* 0x000fd20008705670 */
[----:B------:R-:W-:Y:S05]  /*3220*/  BRA.U UP0, `(.L_x_61) ;  /* 0x00000005004c7547 */ /* 0x000fea000b800000 */
[----:B------:R-:W1:Y:S01]  /*3230*/  S2UR UR5, SR_CgaCtaId ;  /* 0x00000000000579c3 */ /* 0x000e620000008800 */
[----:B------:R-:W-:Y:S01]  /*3240*/  UMOV UR4, 0x400 ;  /* 0x0000040000047882 */ /* 0x000fe20000000000 */
[----:B------:R-:W-:Y:S01]  /*3250*/  ISETP.GE.U32.AND P2, PT, R0, 0x2, PT ;  /* 0x000000020000780c */ /* 0x000fe20003f46070 */
[----:B------:R-:W-:Y:S01]  /*3260*/  IMAD.MOV.U32 R12, RZ, RZ, 0x1 ;  /* 0x00000001ff0c7424 */ /* 0x000fe200078e00ff */
[----:B------:R-:W-:Y:S02]  /*3270*/  CS2R R10, SRZ ;  /* 0x00000000000a7805 */ /* 0x000fe4000001ff00 */
[----:B------:R-:W-:Y:S01]  /*3280*/  CS2R R8, SRZ ;  /* 0x0000000000087805 */ /* 0x000fe2000001ff00 */
[----:B-1----:R-:W-:-:S03]  /*3290*/  ULEA UR6, UR5, UR4, 0x18 ;  /* 0x0000000405067291 */ /* 0x002fc6000f8ec0ff */
[----:B------:R-:W-:-:S09]  /*32a0*/  UMOV UR5, URZ ;  /* 0x000000ff00057c82 */ /* 0x000fd20008000000 */
.L_x_65:
[----:B------:R-:W-:Y:S02]  /*32b0*/  LEA R2, R8, UR6, 0x3 ;  /* 0x0000000608027c11 */ /* 0x000fe4000f8e18ff */
[----:B------:R-:W-:-:S03]  /*32c0*/  SHF.L.U32 R5, R9, 0x1f, RZ ;  /* 0x0000001f09057819 */ /* 0x000fc600000006ff */
[----:B------:R-:W-:Y:S01]  /*32d0*/  VIADD R4, R2, 0x1b0 ;  /* 0x000001b002047836 */ /* 0x000fe20000000000 */
[----:B------:R-:W1:Y:S02]  /*32e0*/  SYNCS.PHASECHK.TRANS64.TRYWAIT P0, [R2+URZ+0x1a0], R5 ;  /* 0x0001a005020075a7 */ /* 0x000e6400080011ff */
[----:B-1----:R-:W-:Y:S05]  /*32f0*/  @!P0 BRA `(.L_x_62) ;  /* 0x0000005400348947 */ /* 0x002fea0003800000 */
.L_x_162:
[----:B------:R-:W-:Y:S01]  /*3300*/  ULEA UR4, UR5, UR6, 0x3 ;  /* 0x0000000605047291 */ /* 0x000fe2000f8e18ff */
[----:B------:R-:W-:Y:S02]  /*3310*/  PRMT R4, RZ, 0x654, R4 ;  /* 0x00000654ff047816 */ /* 0x000fe40000000004 */
[----:B-1----:R-:W-:Y:S01]  /*3320*/  SHF.L.U32 R5, R12, 0x1f, RZ ;  /* 0x0000001f0c057819 */ /* 0x002fe200000006ff */
[----:B------:R-:W-:Y:S01]  /*3330*/  UIADD3 UR7, UPT, UPT, UR4, 0x140, URZ ;  /* 0x0000014004077890 */ /* 0x000fe2000fffe0ff */
[----:B------:R1:W-:Y:S05]  /*3340*/  SYNCS.ARRIVE.TRANS64.RED.A1T0 RZ, [R4+URZ], RZ ;  /* 0x000000ff04ff79a7 */ /* 0x0003ea00081004ff */
[----:B------:R-:W-:Y:S01]  /*3350*/  IMAD.U32 R7, RZ, RZ, UR7 ;  /* 0x00000007ff077e24 */ /* 0x000fe2000f8e00ff */
[----:B------:R-:W2:Y:S04]  /*3360*/  SYNCS.PHASECHK.TRANS64.TRYWAIT P0, [UR4+0x150], R5 ;  /* 0x00015005ff0075a7 */ /* 0x000ea80008001104 */
[----:B------:R-:W-:Y:S01]  /*3370*/  PRMT R6, R0, 0x654, R7 ;  /* 0x0000065400067816 */ /* 0x000fe20000000007 */
[----:B-1----:R-:W-:Y:S01]  /*3380*/  @!P2 IMAD.MOV.U32 R4, RZ, RZ, 0x10 ;  /* 0x00000010ff04a424 */ /* 0x002fe200078e00ff */
[----:B--2---:R-:W-:Y:S06]  /*3390*/  @!P0 BRA `(.L_x_63) ;  /* 0x0000005400208947 */ /* 0x004fec0003800000 */
.L_x_164:
[----:B------:R-:W-:Y:S01]  /*33a0*/  ULEA UR8, UR5, UR6, 0x4 ;  /* 0x0000000605087291 */ /* 0x000fe2000f8e20ff */
[----:B------:R-:W-:Y:S01]  /*33b0*/  SEL R3, R6, R3, !P2 ;  /* 0x0000000306037207 */ /* 0x000fe20005000000 */
[----:B------:R-:W-:Y:S01]  /*33c0*/  UIADD3 UR9, UPT, UPT, UR4, 0x140, URZ ;  /* 0x0000014004097890 */ /* 0x000fe2000fffe0ff */
[----:B-1----:R-:W-:Y:S01]  /*33d0*/  LEA R2, R11, UR6, 0x3 ;  /* 0x000000060b027c11 */ /* 0x002fe2000f8e18ff */
[----:B------:R-:W-:Y:S01]  /*33e0*/  UIADD3 UR8, UPT, UPT, UR8, 0x1d0, URZ ;  /* 0x000001d008087890 */ /* 0x000fe2000fffe0ff */
[----:B------:R-:W-:Y:S01]  /*33f0*/  SHF.L.U32 R5, R10, 0x1f, RZ ;  /* 0x0000001f0a057819 */ /* 0x000fe200000006ff */
[----:B------:R1:W-:Y:S01]  /*3400*/  @!P2 SYNCS.ARRIVE.TRANS64.RED RZ, [R3+URZ], R4 ;  /* 0x0000000403ffa9a7 */ /* 0x0003e200080004ff */
[----:B------:R-:W-:Y:S01]  /*3410*/  UIADD3 UR4, UPT, UPT, UR5, 0x1, URZ ;  /* 0x0000000105047890 */ /* 0x000fe2000fffe0ff */
[----:B------:R-:W-:-:S03]  /*3420*/  VIADD R8, R8, 0x1 ;  /* 0x0000000108087836 */ /* 0x000fc60000000000 */
[----:B------:R-:W-:Y:S02]  /*3430*/  UISETP.NE.AND UP0, UPT, UR4, 0x2, UPT ;  /* 0x000000020400788c */ /* 0x000fe4000bf05270 */
[----:B------:R-:W-:Y:S06]  /*3440*/  UGETNEXTWORKID.BROADCAST [UR8], [UR9] ;  /* 0x00000000080073ca */ /* 0x000fec0008000100 */
[----:B------:R-:W-:Y:S01]  /*3450*/  USEL UR7, URZ, 0x1, UP0 ;  /* 0x00000001ff077887 */ /* 0x000fe20008000000 */
[----:B------:R-:W-:Y:S01]  /*3460*/  ISETP.NE.AND P0, PT, R8, 0x2, PT ;  /* 0x000000020800780c */ /* 0x000fe20003f05270 */
[----:B------:R-:W-:Y:S01]  /*3470*/  USEL UR5, UR4, URZ, UP0 ;  /* 0x000000ff04057287 */ /* 0x000fe20008000000 */
[----:B------:R-:W2:Y:S03]  /*3480*/  SYNCS.PHASECHK.TRANS64.TRYWAIT P1, [R2+URZ+0x140], R5 ;  /* 0x00014005020075a7 */ /* 0x000ea600080211ff */
[----:B------:R-:W-:Y:S01]  /*3490*/  LOP3.LUT R12, R12, UR7, RZ, 0x3c, !PT ;  /* 0x000000070c0c7c12 */ /* 0x000fe2000f8e3cff */
[----:B-12---:R-:W-:Y:S07]  /*34a0*/  @!P1 BRA `(.L_x_64) ;  /* 0x0000005000f49947 */ /* 0x006fee0003800000 */
.L_x_165:
[C---:B------:R-:W-:Y:S01]  /*34b0*/  LEA R4, R11.reuse, UR6, 0x4 ;  /* 0x000000060b047c11 */ /* 0x040fe2000f8e20ff */
[----:B-1----:R-:W-:Y:S01]  /*34c0*/  VIADD R2, R2, 0x150 ;  /* 0x0000015002027836 */ /* 0x002fe20000000000 */
[----:B------:R-:W-:Y:S01]  /*34d0*/  SEL R8, R8, RZ, P0 ;  /* 0x000000ff08087207 */ /* 0x000fe20000000000 */
[----:B------:R-:W-:-:S03]  /*34e0*/  VIADD R11, R11, 0x1 ;  /* 0x000000010b0b7836 */ /* 0x000fc60000000000 */
[----:B------:R-:W1:Y:S01]  /*34f0*/  LDS.128 R4, [R4+0x1d0] ;  /* 0x0001d00004047984 */ /* 0x000e620000000c00 */
[----:B------:R-:W-:Y:S02]  /*3500*/  PRMT R2, RZ, 0x654, R2 ;  /* 0x00000654ff027816 */ /* 0x000fe40000000002 */
[C---:B------:R-:W-:Y:S01]  /*3510*/  ISETP.NE.AND P1, PT, R11.reuse, 0x2, PT ;  /* 0x000000020b00780c */ /* 0x040fe20003f25270 */
[----:B------:R-:W-:Y:S01]  /*3520*/  @!PT LDS RZ, [RZ] ;  /* 0x00000000fffff984 */ /* 0x000fe20000000800 */
[----:B------:R-:W-:Y:S01]  /*3530*/  @!PT LDS RZ, [RZ] ;  /* 0x00000000fffff984 */ /* 0x000fe20000000800 */
[----:B------:R-:W-:Y:S01]  /*3540*/  @!PT LDS RZ, [RZ] ;  /* 0x00000000fffff984 */ /* 0x000fe20000000800 */
[----:B------:R-:W-:Y:S01]  /*3550*/  @!PT LDS RZ, [RZ] ;  /* 0x00000000fffff984 */ /* 0x000fe20000000800 */
[----:B------:R2:W-:Y:S06]  /*3560*/  MEMBAR.ALL.CTA ;  /* 0x0000000000007992 */ /* 0x0005ec0000008000 */
[----:B--2---:R-:W2:Y:S01]  /*3570*/  FENCE.VIEW.ASYNC.S ;  /* 0x00000000000073c6 */ /* 0x004ea20000000000 */
[----:B------:R-:W-:Y:S01]  /*3580*/  SEL R11, R11, RZ, P1 ;  /* 0x000000ff0b0b7207 */ /* 0x000fe20000800000 */
[----:B--2---:R2:W-:Y:S01]  /*3590*/  SYNCS.ARRIVE.TRANS64.RED.A1T0 RZ, [R2+URZ], RZ ;  /* 0x000000ff02ff79a7 */ /* 0x0045e200081004ff */
[----:B-1----:R-:W-:-:S02]  /*35a0*/  LOP3.LUT P3, RZ, R6, 0x1, RZ, 0xc0, !PT ;  /* 0x0000000106ff7812 */ /* 0x002fc4000786c0ff */
[----:B------:R-:W-:-:S04]  /*35b0*/  SEL R5, RZ, 0x1, P1 ;  /* 0x00000001ff057807 */ /* 0x000fc80000800000 */
[----:B------:R-:W-:Y:S02]  /*35c0*/  LOP3.LUT R10, R10, R5, RZ, 0x3c, !PT ;  /* 0x000000050a0a7212 */ /* 0x000fe400078e3cff */
[----:B--2---:R-:W-:-:S04]  /*35d0*/  SEL R2, RZ, 0x1, P0 ;  /* 0x00000001ff027807 */ /* 0x004fc80000000000 */
[----:B------:R-:W-:Y:S01]  /*35e0*/  LOP3.LUT R9, R9, R2, RZ, 0x3c, !PT ;  /* 0x0000000209097212 */ /* 0x000fe200078e3cff */
[----:B------:R-:W-:Y:S06]  /*35f0*/  @P3 BRA `(.L_x_65) ;  /* 0xfffffffc002c3947 */ /* 0x000fec000383ffff */
[----:B------:R-:W-:Y:S01]  /*3600*/  ULEA UR4, UR5, UR6, 0x3 ;  /* 0x0000000605047291 */ /* 0x000fe2000f8e18ff */
[----:B------:R-:W-:-:S08]  /*3610*/  SHF.L.U32 R3, R12, 0x1f, RZ ;  /* 0x0000001f0c037819 */ /* 0x000fd000000006ff */
[----:B------:R-:W1:Y:S02]  /*3620*/  SYNCS.PHASECHK.TRANS64 P0, [UR4+0x150], R3 ;  /* 0x00015003ff0075a7 */ /* 0x000e640008001004 */
[----:B-1----:R-:W-:Y:S05]  /*3630*/  @P0 BRA `(.L_x_66) ;  /* 0x0000000000080947 */ /* 0x002fea0003800000 */
[----:B------:R-:W1:Y:S02]  /*3640*/  SYNCS.PHASECHK.TRANS64.TRYWAIT P0, [UR4+0x150], R3 ;  /* 0x00015003ff0075a7 */ /* 0x000e640008001104 */
[----:B-1----:R-:W-:Y:S05]  /*3650*/  @!P0 BRA `(.L_x_67) ;  /* 0x00000050009c8947 */ /* 0x002fea0003800000 */
.L_x_66:
[----:B------:R-:W-:-:S04]  /*3660*/  UIADD3 UR7, UPT, UPT, UR5, 0x1, URZ ;  /* 0x0000000105077890 */ /* 0x000fc8000fffe0ff */
[----:B------:R-:W-:-:S04]  /*3670*/  UISETP.NE.AND UP0, UPT, UR7, 0x2, UPT ;  /* 0x000000020700788c */ /* 0x000fc8000bf05270 */
[----:B------:R-:W-:Y:S02]  /*3680*/  USEL UR8, URZ, 0x1, UP0 ;  /* 0x00000001ff087887 */ /* 0x000fe40008000000 */
[----:B------:R-:W-:-:S04]  /*3690*/  USEL UR7, UR7, URZ, UP0 ;  /* 0x000000ff07077287 */ /* 0x000fc80008000000 */
[----:B------:R-:W-:Y:S01]  /*36a0*/  ULEA UR7, UR7, UR6, 0x3 ;  /* 0x0000000607077291 */ /* 0x000fe2000f8e18ff */
[----:B-1----:R-:W-:-:S04]  /*36b0*/  LOP3.LUT R3, R12, UR8, RZ, 0x3c, !PT ;  /* 0x000000080c037c12 */ /* 0x002fc8000f8e3cff */
[----:B------:R-:W-:-:S04]  /*36c0*/  SHF.L.U32 R0, R3, 0x1f, RZ ;  /* 0x0000001f03007819 */ /* 0x000fc800000006ff */
[----:B------:R-:W1:Y:S02]  /*36d0*/  SYNCS.PHASECHK.TRANS64 P0, [UR7+0x150], R0 ;  /* 0x00015000ff0075a7 */ /* 0x000e640008001007 */
[----:B-1----:R-:W-:Y:S05]  /*36e0*/  @P0 EXIT ;  /* 0x000000000000094d */ /* 0x002fea0003800000 */
[----:B------:R-:W-:Y:S02]  /*36f0*/  SHF.L.U32 R3, R3, 0x1f, RZ ;  /* 0x0000001f03037819 */ /* 0x000fe400000006ff */
[----:B------:R-:W-:-:S07]  /*3700*/  MOV R0, UR7 ;  /* 0x0000000700007c02 */ /* 0x000fce0008000f00 */
.L_x_68:
[----:B-1----:R1:W2:Y:S02]  /*3710*/  SYNCS.PHASECHK.TRANS64.TRYWAIT P0, [R0+URZ+0x150], R3 ;  /* 0x00015003000075a7 */ /* 0x0022a400080011ff */
[----:B--2---:R-:W-:Y:S05]  /*3720*/  @!P0 NANOSLEEP.SYNCS 0x989680 ;  /* 0x009896800000895d */ /* 0x004fea0003900000 */
[----:B------:R-:W2:Y:S02]  /*3730*/  @!P0 SYNCS.PHASECHK.TRANS64 P0, [R0+URZ+0x150], R3 ;  /* 0x00015003000085a7 */ /* 0x000ea400080010ff */
[----:B--2---:R-:W-:Y:S05]  /*3740*/  @P0 EXIT ;  /* 0x000000000000094d */ /* 0x004fea0003800000 */
[----:B------:R-:W-:Y:S05]  /*3750*/  BRA `(.L_x_68) ;  /* 0xfffffffc00ec7947 */ /* 0x000fea000383ffff */
.L_x_61:
[----:B------:R-:W-:Y:S05]  /*3760*/  BRA.U UP4, `(.L_x_69) ;  /* 0x0000000d04a07547 */ /* 0x000fea000b800000 */
[----:B------:R-:W1:Y:S01]  /*3770*/  S2UR UR7, SR_CgaCtaId ;  /* 0x00000000000779c3 */ /* 0x000e620000008800 */
[----:B------:R-:W-:Y:S01]  /*3780*/  UMOV UR4, 0x40 ;  /* 0x0000004000047882 */ /* 0x000fe20000000000 */
[----:B------:R-:W-:Y:S01]  /*3790*/  NOP ;  /* 0x0000000000007918 */ /* 0x000fe20000000000 */
[----:B------:R-:W-:Y:S01]  /*37a0*/  UMOV UR6, 0x400 ;  /* 0x0000040000067882 */ /* 0x000fe20000000000 */
[----:B-1----:R-:W-:Y:S02]  /*37b0*/  ULEA UR5, UR7, UR4, 0x18 ;  /* 0x0000000407057291 */ /* 0x002fe4000f8ec0ff */
[----:B------:R-:W-:-:S07]  /*37c0*/  ULEA UR6, UR7, UR6, 0x18 ;  /* 0x0000000607067291 */ /* 0x000fce000f8ec0ff */
[----:B------:R-:W1:Y:S02]  /*37d0*/  LDS.U8 R0, [UR5+0x1c] ;  /* 0x00001c05ff007984 */ /* 0x000e640008000000 */
[----:B-1----:R-:W-:-:S13]  /*37e0*/  ISETP.NE.AND P0, PT, R0, RZ, PT ;  /* 0x000000ff0000720c */ /* 0x002fda0003f05270 */
[----:B------:R-:W-:Y:S05]  /*37f0*/  @P0 BRA `(.L_x_70) ;  /* 0x0000000000580947 */ /* 0x000fea0003800000 */
[----:B------:R-:W-:-:S13]  /*3800*/  ELECT P0, URZ, PT ;  /* 0x0000000000ff782f */ /* 0x000fda0003800000 */
[----:B------:R-:W-:Y:S05]  /*3810*/  @!P0 BRA `(.L_x_71) ;  /* 0x0000000000608947 */ /* 0x000fea0003800000 */
[----:B------:R-:W-:Y:S01]  /*3820*/  UMOV UR4, 0x10 ;  /* 0x0000001000047882 */ /* 0x000fe20000000000 */
[----:B------:R-:W-:Y:S01]  /*3830*/  HFMA2 R0, -RZ, RZ, 0, 5.9604644775390625e-08 ;  /* 0x00000001ff007431 */ /* 0x000fe200000001ff */
[----:B------:R-:W-:-:S03]  /*3840*/  MOV R3, 0xffff ;  /* 0x0000ffff00037802 */ /* 0x000fc60000000f00 */
[----:B------:R-:W-:Y:S04]  /*3850*/  DEPBAR.LE SB1, 0x36 ;  /* 0x00009d800000791a */ /* 0x000fe80000000000 */
[----:B------:R-:W1:Y:S02]  /*3860*/  UTCATOMSWS.FIND_AND_SET.ALIGN UP0, UR4, UR4 ;  /* 0x00000004000475e3 */ /* 0x000e640008000800 */
[----:B-1----:R-:W-:Y:S01]  /*3870*/  MOV R4, UR4 ;  /* 0x0000000400047c02 */ /* 0x002fe20008000f00 */
[----:B------:R-:W-:Y:S06]  /*3880*/  BRA.U UP0, `(.L_x_72) ;  /* 0x0000000100187547 */ /* 0x000fec000b800000 */
.L_x_73:
[----:B------:R-:W-:Y:S05]  /*3890*/  NANOSLEEP 0x64 ;  /* 0x000000640000795d */ /* 0x000fea0003800000 */
[----:B------:R-:W-:-:S05]  /*38a0*/  UMOV UR4, 0x10 ;  /* 0x0000001000047882 */ /* 0x000fca0000000000 */
[----:B------:R-:W-:Y:S04]  /*38b0*/  DEPBAR.LE SB1, 0x36 ;  /* 0x00009d800000791a */ /* 0x000fe80000000000 */
[----:B------:R-:W1:Y:S02]  /*38c0*/  UTCATOMSWS.FIND_AND_SET.ALIGN UP0, UR4, UR4 ;  /* 0x00000004000475e3 */ /* 0x000e640008000800 */
[----:B-1----:R-:W-:Y:S01]  /*38d0*/  MOV R4, UR4 ;  /* 0x0000000400047c02 */ /* 0x002fe20008000f00 */
[----:B------:R-:W-:Y:S05]  /*38e0*/  BRA.U !UP0, `(.L_x_73) ;  /* 0xfffffffd08e87547 */ /* 0x000fea000b83ffff */
.L_x_72:
[-C--:B------:R-:W-:Y:S02]  /*38f0*/  SHF.L.U32 R3, R3, R4.reuse, RZ ;  /* 0x0000000403037219 */ /* 0x080fe400000006ff */
[----:B------:R-:W-:Y:S01]  /*3900*/  SHF.L.U32 R0, R0, R4, RZ ;  /* 0x0000000400007219 */ /* 0x000fe200000006ff */
[----:B------:R-:W-:Y:S02]  /*3910*/  IMAD.SHL.U32 R4, R4, 0x20, RZ ;  /* 0x0000002004047824 */ /* 0x000fe400078e00ff */
[----:B------:R1:W-:Y:S04]  /*3920*/  ATOMS.OR RZ, [UR5+0x14], R3 ;  /* 0x00001403ffff798c */ /* 0x0003e8000b000005 */
[----:B------:R1:W-:Y:S04]  /*3930*/  ATOMS.OR RZ, [UR5+0x18], R0 ;  /* 0x00001800ffff798c */ /* 0x0003e8000b000005 */
[----:B------:R1:W-:Y:S01]  /*3940*/  STS [UR6+0x1f0], R4 ;  /* 0x0001f004ff007988 */ /* 0x0003e20008000806 */
[----:B------:R-:W-:Y:S05]  /*3950*/  BRA `(.L_x_71) ;  /* 0x0000000000107947 */ /* 0x000fea0003800000 */
.L_x_70:
[----:B------:R-:W-:Y:S02]  /*3960*/  MOV R0, 0xffffffff ;  /* 0xffffffff00007802 */ /* 0x000fe40000000f00 */
[----:B------:R-:W-:-:S03]  /*3970*/  MOV R4, 0x39a0 ;  /* 0x000039a000047802 */ /* 0x000fc60000000f00 */
[----:B------:R1:W-:Y:S04]  /*3980*/  STS [UR6+0x1f0], R0 ;  /* 0x0001f000ff007988 */ /* 0x0003e80008000806 */
[----:B-1---5:R-:W-:Y:S05]  /*3990*/  CALL.REL.NOINC `($__internal_1_$__cuda_sm10x_tcgen05_guardrail_trap_phase_invalid_during_alloc) ;  /* 0x0000005400587944 */ /* 0x022fea0003c00000 */
.L_x_71:
[----:B------:R-:W-:Y:S05]  /*39a0*/  WARPSYNC.ALL ;  /* 0x0000000000007948 */ /* 0x000fea0003800000 */
[----:B------:R-:W2:Y:S01]  /*39b0*/  S2UR UR4, SR_CgaCtaId ;  /* 0x00000000000479c3 */ /* 0x000ea20000008800 */
[----:B------:R-:W-:Y:S01]  /*39c0*/  UMOV UR17, 0x400 ;  /* 0x0000040000117882 */ /* 0x000fe20000000000 */
[----:B------:R-:W-:-:S06]  /*39d0*/  NOP ;  /* 0x0000000000007918 */ /* 0x000fcc0000000000 */
[----:B------:R-:W-:Y:S06]  /*39e0*/  BAR.ARV 0x6, 0xa0 ;  /* 0x0182800000007b1d */ /* 0x000fec0000002000 */
[----:B------:R-:W3:Y:S01]  /*39f0*/  LDCU UR5, c[0x0][0x38c] ;  /* 0x00007180ff0577ac */ /* 0x000ee20008000800 */
[----:B------:R-:W-:Y:S01]  /*3a00*/  LOP3.LUT R2, R2, 0xffff, RZ, 0xc0, !PT ;  /* 0x0000ffff02027812 */ /* 0x000fe200078ec0ff */
[----:B------:R-:W-:Y:S01]  /*3a10*/  IMAD.MOV.U32 R11, RZ, RZ, 0x1 ;  /* 0x00000001ff0b7424 */ /* 0x000fe200078e00ff */
[----:B------:R-:W-:Y:S01]  /*3a20*/  CS2R R8, SRZ ;  /* 0x0000000000087805 */ /* 0x000fe2000001ff00 */
[----:B------:R-:W4:Y:S01]  /*3a30*/  LDCU UR8, c[0x0][0x38c] ;  /* 0x00007180ff0877ac */ /* 0x000f220008000800 */
[----:B------:R-:W-:Y:S01]  /*3a40*/  R2UR UR19, R2 ;  /* 0x00000000021372ca */ /* 0x000fe200000e0000 */
[----:B------:R-:W-:Y:S01]  /*3a50*/  IMAD.MOV.U32 R10, RZ, RZ, RZ ;  /* 0x000000ffff0a7224 */ /* 0x000fe200078e00ff */
[----:B------:R-:W-:Y:S01]  /*3a60*/  UMOV UR22, URZ ;  /* 0x000000ff00167c82 */ /* 0x000fe20008000000 */
[----:B------:R-:W-:Y:S01]  /*3a70*/  UMOV UR14, URZ ;  /* 0x000000ff000e7c82 */ /* 0x000fe20008000000 */
[----:B--2---:R-:W-:Y:S01]  /*3a80*/  ULEA UR17, UR4, UR17, 0x18 ;  /* 0x0000001104117291 */ /* 0x004fe2000f8ec0ff */
[----:B------:R-:W-:Y:S01]  /*3a90*/  UMOV UR26, 0x0 ;  /* 0x00000000001a7882 */ /* 0x000fe20000000000 */
[----:B------:R-:W-:-:S02]  /*3aa0*/  UMOV UR27, 0x4200010 ;  /* 0x04200010001b7882 */ /* 0x000fc40000000000 */
[----:B------:R-:W-:Y:S02]  /*3ab0*/  UIADD3 UR6, UPT, UPT, UR17, 0x4400, URZ ;  /* 0x0000440011067890 */ /* 0x000fe4000fffe0ff */
[----:B------:R-:W-:Y:S02]  /*3ac0*/  UIADD3 UR7, UPT, UPT, UR17, 0x15400, URZ ;  /* 0x0001540011077890 */ /* 0x000fe4000fffe0ff */
[----:B---3--:R-:W-:Y:S01]  /*3ad0*/  UIADD3 UR5, UPT, UPT, UR5, 0x3f, URZ ;  /* 0x0000003f05057890 */ /* 0x008fe2000fffe0ff */
[----:B-1----:R-:W1:Y:S01]  /*3ae0*/  LDS R0, [UR17+0x1f0] ;  /* 0x0001f011ff007984 */ /* 0x002e620008000800 */
[----:B------:R-:W-:Y:S02]  /*3af0*/  USHF.R.U32.HI UR6, URZ, 0x4, UR6 ;  /* 0x00000004ff067899 */ /* 0x000fe40008011606 */
[----:B------:R-:W-:Y:S02]  /*3b00*/  USHF.R.S32.HI UR4, URZ, 0x1f, UR5 ;  /* 0x0000001fff047899 */ /* 0x000fe40008011405 */
[----:B------:R-:W-:-:S02]  /*3b10*/  ULOP3.LUT UR6, UR6, 0x3fff, URZ, 0xc0, !UPT ;  /* 0x00003fff06067892 */ /* 0x000fc4000f8ec0ff */
[----:B------:R-:W-:Y:S02]  /*3b20*/  ULEA.HI UR4, UR4, UR5, URZ, 0x6 ;  /* 0x0000000504047291 */ /* 0x000fe4000f8f30ff */
[----:B------:R-:W-:Y:S02]  /*3b30*/  USHF.R.U32.HI UR5, URZ, 0x4, UR7 ;  /* 0x00000004ff057899 */ /* 0x000fe40008011607 */
[----:B------:R-:W-:Y:S02]  /*3b40*/  USHF.R.S32.HI UR28, URZ, 0x6, UR4 ;  /* 0x00000006ff1c7899 */ /* 0x000fe40008011404 */
[----:B------:R-:W-:Y:S02]  /*3b50*/  ULOP3.LUT UR5, UR5, 0x3fff, URZ, 0xc0, !UPT ;  /* 0x00003fff05057892 */ /* 0x000fe4000f8ec0ff */
[----:B------:R-:W-:Y:S02]  /*3b60*/  UISETP.LT.AND UP0, UPT, UR28, 0x1, UPT ;  /* 0x000000011c00788c */ /* 0x000fe4000bf01270 */
[----:B------:R-:W-:-:S02]  /*3b70*/  ULOP3.LUT UR20, UR6, 0x10000, URZ, 0xfc, !UPT ;  /* 0x0001000006147892 */ /* 0x000fc4000f8efcff */
[----:B------:R-:W-:Y:S02]  /*3b80*/  USEL UR29, UR28, 0x1, !UP0 ;  /* 0x000000011c1d7887 */ /* 0x000fe4000c000000 */
[----:B------:R-:W-:Y:S02]  /*3b90*/  ULOP3.LUT UR21, UR5, 0x10000, URZ, 0xfc, !UPT ;  /* 0x0001000005157892 */ /* 0x000fe4000f8efcff */
[----:B------:R-:W-:Y:S02]  /*3ba0*/  UIADD3 UR29, UPT, UPT, -UR29, URZ, URZ ;  /* 0x000000ff1d1d7290 */ /* 0x000fe4000fffe1ff */
[----:B----4-:R-:W-:Y:S01]  /*3bb0*/  UISETP.GE.AND UP4, UPT, UR8, 0x1, UPT ;  /* 0x000000010800788c */ /* 0x010fe2000bf86270 */
[----:B------:R-:W-:Y:S01]  /*3bc0*/  UMOV UR24, 0x0 ;  /* 0x0000000000187882 */ /* 0x000fe20000000000 */
[----:B------:R-:W-:Y:S01]  /*3bd0*/  UMOV UR25, 0x4200010 ;  /* 0x0420001000197882 */ /* 0x000fe20000000000 */
[----:B-1----:R-:W-:-:S15]  /*3be0*/  R2UR UR30, R0 ;  /* 0x00000000001e72ca */ /* 0x002fde00000e0000 */
.L_x_80:
[----:B------:R-:W-:Y:S02]  /*3bf0*/  LEA R0, R10, UR17, 0x3 ;  /* 0x000000110a007c11 */ /* 0x000fe4000f8e18ff */
[----:B------:R-:W-:Y:S02]  /*3c00*/  SHF.L.U32 R5, R9, 0x1f, RZ ;  /* 0x0000001f09057819 */ /* 0x000fe400000006ff */
[----:B------:R-:W-:Y:S01]  /*3c10*/  PLOP3.LUT P0, PT, PT, PT, UP4, 0x80, 0x8 ;  /* 0x000000000008781c */ /* 0x000fe20003f0f048 */
[----:B------:R-:W-:Y:S01]  /*3c20*/  VIADD R3, R0, 0x150 ;  /* 0x0000015000037836 */ /* 0x000fe20000000000 */
[----:B-1----:R-:W1:Y:S02]  /*3c30*/  SYNCS.PHASECHK.TRANS64.TRYWAIT P1, [R0+URZ+0x140], R5 ;  /* 0x00014005000075a7 */ /* 0x002e6400080211ff */
[----:B-1-3--:R-:W-:Y:S09]  /*3c40*/  @!P1 BRA `(.L_x_74) ;  /* 0x0000004c00389947 */ /* 0x00aff20003800000 */
.L_x_167:
[----:B------:R-:W-:Y:S01]  /*3c50*/  LEA R4, R10, UR17, 0x4 ;  /* 0x000000110a047c11 */ /* 0x000fe2000f8e20ff */
[----:B------:R-:W-:Y:S01]  /*3c60*/  @UP4 ULEA UR4, UR14, UR17, 0x3 ;  /* 0x000000110e044291 */ /* 0x000fe2000f8e18ff */
[----:B------:R-:W-:Y:S01]  /*3c70*/  PLOP3.LUT P2, PT, PT, PT, PT, 0x80, 0x8 ;  /* 0x000000000008781c */ /* 0x000fe20003f4f070 */
[----:B------:R-:W-:Y:S01]  /*3c80*/  ULEA UR23, UR22, UR17, 0x3 ;  /* 0x0000001116177291 */ /* 0x000fe2000f8e18ff */
[----:B------:R-:W-:Y:S02]  /*3c90*/  PRMT R3, RZ, 0x654, R3 ;  /* 0x00000654ff037816 */ /* 0x000fe40000000003 */
[----:B-1----:R-:W1:Y:S01]  /*3ca0*/  LDS.128 R4, [R4+0x1d0] ;  /* 0x0001d00004047984 */ /* 0x002e620000000c00 */
[----:B------:R-:W-:Y:S02]  /*3cb0*/  @P0 SHF.L.U32 R2, R8, 0x1f, RZ ;  /* 0x0000001f08020819 */ /* 0x000fe400000006ff */
[----:B------:R-:W-:Y:S01]  /*3cc0*/  SHF.L.U32 R0, R11, 0x1f, RZ ;  /* 0x0000001f0b007819 */ /* 0x000fe200000006ff */
[----:B------:R-:W-:Y:S01]  /*3cd0*/  @!PT LDS RZ, [RZ] ;  /* 0x00000000fffff984 */ /* 0x000fe20000000800 */
[----:B------:R-:W-:Y:S01]  /*3ce0*/  @!PT LDS RZ, [RZ] ;  /* 0x00000000fffff984 */ /* 0x000fe20000000800 */
[----:B------:R-:W-:Y:S01]  /*3cf0*/  @!PT LDS RZ, [RZ] ;  /* 0x00000000fffff984 */ /* 0x000fe20000000800 */
[----:B------:R-:W-:Y:S01]  /*3d00*/  @!PT LDS RZ, [RZ] ;  /* 0x00000000fffff984 */ /* 0x000fe20000000800 */
[----:B------:R2:W-:Y:S06]  /*3d10*/  MEMBAR.ALL.CTA ;  /* 0x0000000000007992 */ /* 0x0005ec0000008000 */
[----:B--2---:R-:W2:Y:S02]  /*3d20*/  FENCE.VIEW.ASYNC.S ;  /* 0x00000000000073c6 */ /* 0x004ea40000000000 */
[----:B--2---:R2:W-:Y:S01]  /*3d30*/  SYNCS.ARRIVE.TRANS64.RED.A1T0 RZ, [R3+URZ], RZ ;  /* 0x000000ff03ff79a7 */ /* 0x0045e200081004ff */
[----:B------:R2:W3:Y:S01]  /*3d40*/  @P0 SYNCS.PHASECHK.TRANS64.TRYWAIT P2, [UR4], R2 ;  /* 0x00000002ff0005a7 */ /* 0x0004e20008041104 */
[----:B------:R-:W-:Y:S01]  /*3d50*/  ULEA.HI UR4, UR22, UR22, URZ, 0x1 ;  /* 0x0000001616047291 */ /* 0x000fe2000f8f08ff */
[----:B-1----:R-:W-:-:S03]  /*3d60*/  LOP3.LUT P1, RZ, R6, 0x1, RZ, 0xc0, !PT ;  /* 0x0000000106ff7812 */ /* 0x002fc6000782c0ff */
[----:B------:R-:W-:Y:S02]  /*3d70*/  USHF.L.U32 UR18, UR4, 0x6, URZ ;  /* 0x0000000604127899 */ /* 0x000fe400080006ff */
[----:B------:R-:W-:Y:S02]  /*3d80*/  ULOP3.LUT UR4, UR4, 0xffe, URZ, 0xc0, !UPT ;  /* 0x00000ffe04047892 */ /* 0x000fe4000f8ec0ff */
[----:B------:R-:W-:Y:S02]  /*3d90*/  ULOP3.LUT UR18, UR18, 0xffffff80, URZ, 0xc0, !UPT ;  /* 0xffffff8012127892 */ /* 0x000fe4000f8ec0ff */
[----:B------:R-:W-:Y:S02]  /*3da0*/  UIADD3 UR4, UPT, UPT, -UR4, UR22, URZ ;  /* 0x0000001604047290 */ /* 0x000fe4000fffe1ff */
[----:B------:R-:W-:Y:S01]  /*3db0*/  UIADD3 UR18, UPT, UPT, UR30, UR18, URZ ;  /* 0x000000121e127290 */ /* 0x000fe2000fffe0ff */
[----:B------:R-:W1:Y:S03]  /*3dc0*/  SYNCS.PHASECHK.TRANS64.TRYWAIT P0, [UR23+0x180], R0 ;  /* 0x00018000ff0075a7 */ /* 0x000e660008001117 */
[----:B------:R-:W-:Y:S01]  /*3dd0*/  ULEA UR18, UR4, UR18, 0x14 ;  /* 0x0000001204127291 */ /* 0x000fe2000f8ea0ff */
[----:B-123--:R-:W-:Y:S11]  /*3de0*/  @!P0 BRA `(.L_x_75) ;  /* 0x0000004800e48947 */ /* 0x00eff60003800000 */
.L_x_169:
[----:B------:R-:W-:Y:S01]  /*3df0*/  IADD3 R10, PT, PT, R10, 0x1, RZ ;  /* 0x000000010a0a7810 */ /* 0x000fe20007ffe0ff */
[----:B------:R-:W-:Y:S06]  /*3e00*/  BRA.U !UP4, `(.L_x_76) ;  /* 0x000000010c987547 */ /* 0x000fec000b800000 */
[----:B------:R-:W-:Y:S01]  /*3e10*/  UPLOP3.LUT UP2, UPT, UPT, UPT, UPT, 0x40, 0x4 ;  /* 0x000000000004789c */ /* 0x000fe20003f4e870 */
[----:B------:R-:W-:Y:S01]  /*3e20*/  UMOV UR16, UR29 ;  /* 0x0000001d00107c82 */ /* 0x000fe20008000000 */
[----:B------:R-:W-:Y:S01]  /*3e30*/  UMOV UR15, UR28 ;  /* 0x0000001c000f7c82 */ /* 0x000fe20008000000 */
[----:B------:R-:W-:-:S08]  /*3e40*/  UMOV UR6, UR14 ;  /* 0x0000000e00067c82 */ /* 0x000fd00008000000 */
.L_x_79:
[----:B------:R-:W-:Y:S02]  /*3e50*/  UIADD3 UR16, UPT, UPT, UR16, 0x1, URZ ;  /* 0x0000000110107890 */ /* 0x000fe4000fffe0ff */
[----:B--2---:R-:W-:Y:S02]  /*3e60*/  ULEA UR5, UR6, UR17, 0x3 ;  /* 0x0000001106057291 */ /* 0x004fe4000f8e18ff */
[----:B------:R-:W-:Y:S01]  /*3e70*/  UISETP.NE.AND UP3, UPT, UR16, URZ, UPT ;  /* 0x000000ff1000728c */ /* 0x000fe2000bf65270 */
[----:B---3--:R-:W-:Y:S10]  /*3e80*/  @P2 BRA `(.L_x_77) ;  /* 0x00000000000c2947 */ /* 0x008ff40003800000 */
[----:B-1----:R-:W-:Y:S04]  /*3e90*/  SHF.L.U32 R3, R8, 0x1f, RZ ;  /* 0x0000001f08037819 */ /* 0x002fe800000006ff */
[----:B------:R-:W1:Y:S02]  /*3ea0*/  SYNCS.PHASECHK.TRANS64.TRYWAIT P0, [UR5], R3 ;  /* 0x00000003ff0075a7 */ /* 0x000e640008001105 */
[----:B-1----:R-:W-:Y:S05]  /*3eb0*/  @!P0 BRA `(.L_x_78) ;  /* 0x0000004800c88947 */ /* 0x002fea0003800000 */
.L_x_77:
[----:B------:R-:W-:Y:S01]  /*3ec0*/  UISETP.NE.AND UP0, UPT, UR15, 0x1, UPT ;  /* 0x000000010f00788c */ /* 0x000fe2000bf05270 */
[----:B------:R-:W-:Y:S01]  /*3ed0*/  PLOP3.LUT P2, PT, PT, PT, PT, 0x80, 0x8 ;  /* 0x000000000008781c */ /* 0x000fe20003f4f070 */
[----:B------:R-:W-:Y:S02]  /*3ee0*/  UIADD3 UR4, UPT, UPT, UR6, 0x1, URZ ;  /* 0x0000000106047890 */ /* 0x000fe4000fffe0ff */
[----:B------:R-:W-:Y:S02]  /*3ef0*/  ULEA UR12, UR6, UR21, 0x9 ;  /* 0x00000015060c7291 */ /* 0x000fe4000f8e48ff */
[----:B------:R-:W-:Y:S01]  /*3f00*/  UISETP.NE.AND UP1, UPT, UR4, 0x11, UPT ;  /* 0x000000110400788c */ /* 0x000fe2000bf25270 */
[----:B------:R-:W-:Y:S01]  /*3f10*/  PLOP3.LUT P0, PT, PT, PT, UP0, 0x80, 0x8 ;  /* 0x000000000008781c */ /* 0x000fe20003f0f008 */
[----:B------:R-:W-:Y:S02]  /*3f20*/  UIADD3 UR10, UPT, UPT, UR12, 0x2, URZ ;  /* 0x000000020c0a7890 */ /* 0x000fe4000fffe0ff */
[----:B------:R-:W-:Y:S02]  /*3f30*/  USEL UR7, URZ, 0x1, UP1 ;  /* 0x00000001ff077887 */ /* 0x000fe40008800000 */
[----:B------:R-:W-:Y:S02]  /*3f40*/  USEL UR14, UR4, URZ, UP1 ;  /* 0x000000ff040e7287 */ /* 0x000fe40008800000 */
[----:B------:R-:W-:Y:S02]  /*3f50*/  UIADD3 UR15, UPT, UPT, UR15, -0x1, URZ ;  /* 0xffffffff0f0f7890 */ /* 0x000fe4000fffe0ff */
[----:B------:R-:W-:Y:S01]  /*3f60*/  @UP0 ULEA UR4, UR14, UR17, 0x3 ;  /* 0x000000110e040291 */ /* 0x000fe2000f8e18ff */
[----:B------:R-:W-:Y:S01]  /*3f70*/  LOP3.LUT R8, R8, UR7, RZ, 0x3c, !PT ;  /* 0x0000000708087c12 */ /* 0x000fe2000f8e3cff */
[----:B------:R-:W-:Y:S01]  /*3f80*/  UIADD3 UR7, UPT, UPT, UR5, 0x88, URZ ;  /* 0x0000008805077890 */ /* 0x000fe2000fffe0ff */
[----:B------:R-:W-:Y:S02]  /*3f90*/  UMOV UR13, 0x80004020 ;  /* 0x80004020000d7882 */ /* 0x000fe40000000000 */
[----:B-1----:R-:W-:Y:S01]  /*3fa0*/  @P0 SHF.L.U32 R0, R8, 0x1f, RZ ;  /* 0x0000001f08000819 */ /* 0x002fe200000006ff */
[----:B------:R-:W-:Y:S01]  /*3fb0*/  UMOV UR5, 0x80004020 ;  /* 0x8000402000057882 */ /* 0x000fe20000000000 */
[----:B------:R-:W-:Y:S01]  /*3fc0*/  UMOV UR11, 0x80004020 ;  /* 0x80004020000b7882 */ /* 0x000fe20000000000 */
[----:B------:R-:W-:Y:S01]  /*3fd0*/  UMOV UR9, 0x80004020 ;  /* 0x8000402000097882 */ /* 0x000fe20000000000 */
[----:B------:R2:W3:Y:S01]  /*3fe0*/  @P0 SYNCS.PHASECHK.TRANS64.TRYWAIT P2, [UR4], R0 ;  /* 0x00000000ff0005a7 */ /* 0x0004e20008041104 */
[----:B------:R-:W-:Y:S03]  /*3ff0*/  ULEA UR4, UR6, UR20, 0x8 ;  /* 0x0000001406047291 */ /* 0x000fe6000f8e40ff */
[----:B------:R-:W-:Y:S01]  /*4000*/  UMOV UR6, UR14 ;  /* 0x0000000e00067c82 */ /* 0x000fe20008000000 */
[----:B------:R-:W-:Y:S05]  /*4010*/  UIADD3 UR8, UPT, UPT, UR4, 0x2, URZ ;  /* 0x0000000204087890 */ /* 0x000fea000fffe0ff */
[----:B------:R2:W-:Y:S01]  /*4020*/  UTCQMMA gdesc[UR4], gdesc[UR12], tmem[UR18], tmem[UR26], idesc[UR27], UP2 ;  /* 0x00ff1a0c040075ea */ /* 0x0005e20009000312 */
[----:B------:R-:W-:Y:S03]  /*4030*/  UPLOP3.LUT UP2, UPT, UPT, UPT, UPT, 0x80, 0x8 ;  /* 0x000000000008789c */ /* 0x000fe60003f4f070 */
[----:B------:R2:W-:Y:S01]  /*4040*/  UTCQMMA gdesc[UR8], gdesc[UR10], tmem[UR18], tmem[UR24], idesc[UR25], UPT ;  /* 0x00ff180a080075ea */ /* 0x0005e2000b800312 */
[----:B------:R2:W-:Y:S01]  /*4050*/  UTCBAR.MULTICAST [UR7], URZ, UR19 ;  /* 0x000000ff070073e9 */ /* 0x0005e20008000813 */
[----:B------:R-:W-:Y:S06]  /*4060*/  BRA.U UP3, `(.L_x_79) ;  /* 0xfffffffd03787547 */ /* 0x000fec000b83ffff */
.L_x_76:
[----:B--2---:R-:W-:Y:S01]  /*4070*/  UIADD3 UR4, UPT, UPT, UR22, 0x1, URZ ;  /* 0x0000000116047890 */ /* 0x004fe2000fffe0ff */
[C---:B------:R-:W-:Y:S01]  /*4080*/  ISETP.NE.AND P0, PT, R10.reuse, 0x2, PT ;  /* 0x000000020a00780c */ /* 0x040fe20003f05270 */
[----:B------:R-:W-:Y:S02]  /*4090*/  UIADD3 UR5, UPT, UPT, UR23, 0x160, URZ ;  /* 0x0000016017057890 */ /* 0x000fe4000fffe0ff */
[----:B------:R-:W-:Y:S01]  /*40a0*/  UISETP.NE.AND UP0, UPT, UR4, 0x4, UPT ;  /* 0x000000040400788c */ /* 0x000fe2000bf05270 */
[----:B-1----:R-:W-:Y:S02]  /*40b0*/  SEL R0, RZ, 0x1, P0 ;  /* 0x00000001ff007807 */ /* 0x002fe40000000000 */
[----:B------:R-:W-:Y:S01]  /*40c0*/  SEL R10, R10, RZ, P0 ;  /* 0x000000ff0a0a7207 */ /* 0x000fe20000000000 */
[----:B------:R-:W-:Y:S01]  /*40d0*/  USEL UR6, URZ, 0x1, UP0 ;  /* 0x00000001ff067887 */ /* 0x000fe20008000000 */
[----:B------:R-:W-:Y:S01]  /*40e0*/  LOP3.LUT R9, R9, R0, RZ, 0x3c, !PT ;  /* 0x0000000009097212 */ /* 0x000fe200078e3cff */
[----:B------:R-:W-:Y:S01]  /*40f0*/  USEL UR22, UR4, URZ, UP0 ;  /* 0x000000ff04167287 */ /* 0x000fe20008000000 */
[----:B------:R1:W-:Y:S03]  /*4100*/  UTCBAR [UR5], URZ ;  /* 0x000000ff050073e9 */ /* 0x0003e600080000ff */
[----:B------:R-:W-:Y:S01]  /*4110*/  LOP3.LUT R11, R11, UR6, RZ, 0x3c, !PT ;  /* 0x000000060b0b7c12 */ /* 0x000fe2000f8e3cff */
[----:B------:R-:W-:Y:S07]  /*4120*/  @P1 BRA `(.L_x_80) ;  /* 0xfffffff800b01947 */ /* 0x000fee000383ffff */
[----:B------:R-:W2:Y:S01]  /*4130*/  S2UR UR8, SR_CgaCtaId ;  /* 0x00000000000879c3 */ /* 0x000ea20000008800 */
[----:B------:R-:W-:Y:S01]  /*4140*/  ELECT P0, URZ, PT ;  /* 0x0000000000ff782f */ /* 0x000fe20003800000 */
[----:B------:R-:W-:Y:S01]  /*4150*/  IMAD.MOV.U32 R0, RZ, RZ, 0x1 ;  /* 0x00000001ff007424 */ /* 0x000fe200078e00ff */
[----:B------:R-:W-:Y:S01]  /*4160*/  UIADD3 UR17, UPT, UPT, UR17, 0x180, URZ ;  /* 0x0000018011117890 */ /* 0x000fe2000fffe0ff */
[----:B------:R-:W-:Y:S01]  /*4170*/  SHF.L.U32 R3, R11, 0x1f, RZ ;  /* 0x0000001f0b037819 */ /* 0x000fe200000006ff */
[----:B------:R-:W-:-:S03]  /*4180*/  UMOV UR4, 0x40 ;  /* 0x0000004000047882 */ /* 0x000fc60000000000 */
[----:B------:R-:W-:Y:S01]  /*4190*/  UVIRTCOUNT.DEALLOC.SMPOOL 0x80 ;  /* 0x000000800000784c */ /* 0x000fe20000000000 */
[----:B--2---:R-:W-:Y:S02]  /*41a0*/  ULEA UR8, UR8, UR4, 0x18 ;  /* 0x0000000408087291 */ /* 0x004fe4000f8ec0ff */
[----:B------:R-:W-:-:S07]  /*41b0*/  ULEA UR4, UR22, UR17, 0x3 ;  /* 0x0000001116047291 */ /* 0x000fce000f8e18ff */
[----:B------:R2:W-:Y:S02]  /*41c0*/  @P0 STS.U8 [UR8+0x1c], R0 ;  /* 0x00001c00ff000988 */ /* 0x0005e40008000008 */
[----:B------:R-:W4:Y:S02]  /*41d0*/  SYNCS.PHASECHK.TRANS64.TRYWAIT P0, [UR4], R3 ;  /* 0x00000003ff0075a7 */ /* 0x000f240008001104 */
[----:B--2-4-:R-:W-:Y:S05]  /*41e0*/  @!P0 BRA `(.L_x_81) ;  /* 0x0000004800148947 */ /* 0x014fea0003800000 */
.L_x_172:
[----:B------:R-:W-:-:S04]  /*41f0*/  UIADD3 UR4, UPT, UPT, UR22, 0x1, URZ ;  /* 0x0000000116047890 */ /* 0x000fc8000fffe0ff */
[----:B------:R-:W-:-:S04]  /*4200*/  UISETP.NE.AND UP0, UPT, UR4, 0x4, UPT ;  /* 0x000000040400788c */ /* 0x000fc8000bf05270 */
[----:B------:R-:W-:Y:S02]  /*4210*/  USEL UR6, URZ, 0x1, UP0 ;  /* 0x00000001ff067887 */ /* 0x000fe40008000000 */
[----:B------:R-:W-:-:S04]  /*4220*/  USEL UR4, UR4, URZ, UP0 ;  /* 0x000000ff04047287 */ /* 0x000fc80008000000 */
[----:B-1----:R-:W-:Y:S01]  /*4230*/  ULEA UR5, UR4, UR17, 0x3 ;  /* 0x0000001104057291 */ /* 0x002fe2000f8e18ff */
[----:B------:R-:W-:-:S04]  /*4240*/  LOP3.LUT R2, R11, UR6, RZ, 0x3c, !PT ;  /* 0x000000060b027c12 */ /* 0x000fc8000f8e3cff */
[----:B--2---:R-:W-:-:S04]  /*4250*/  SHF.L.U32 R3, R2, 0x1f, RZ ;  /* 0x0000001f02037819 */ /* 0x004fc800000006ff */
[----:B------:R-:W1:Y:S02]  /*4260*/  SYNCS.PHASECHK.TRANS64.TRYWAIT P0, [UR5], R3 ;  /* 0x00000003ff0075a7 */ /* 0x000e640008001105 */
[----:B-1----:R-:W-:Y:S05]  /*4270*/  @!P0 BRA `(.L_x_82) ;  /* 0x0000004800088947 */ /* 0x002fea0003800000 */
.L_x_174:
        /* <DEDUP_REMOVED lines=9> */
.L_x_176:
[----:B------:R-:W-:-:S04]  /*4310*/  UIADD3 UR4, UPT, UPT, UR4, 0x1, URZ ;  /* 0x0000000104047890 */ /* 0x000fc8000fffe0ff */
[----:B------:R-:W-:-:S04]  /*4320*/  UISETP.NE.AND UP0, UPT, UR4, 0x4, UPT ;  /* 0x000000040400788c */ /* 0x000fc8000bf05270 */
[----:B------:R-:W-:Y:S02]  /*4330*/  USEL UR5, URZ, 0x1, UP0 ;  /* 0x00000001ff057887 */ /* 0x000fe40008000000 */
[----:B------:R-:W-:-:S04]  /*4340*/  USEL UR4, UR4, URZ, UP0 ;  /* 0x000000ff04047287 */ /* 0x000fc80008000000 */
[----:B------:R-:W-:Y:S01]  /*4350*/  ULEA UR4, UR4, UR17, 0x3 ;  /* 0x0000001104047291 */ /* 0x000fe2000f8e18ff */
[----:B-1----:R-:W-:-:S04]  /*4360*/  LOP3.LUT R3, R2, UR5, RZ, 0x3c, !PT ;  /* 0x0000000502037c12 */ /* 0x002fc8000f8e3cff */
[----:B------:R-:W-:-:S04]  /*4370*/  SHF.L.U32 R3, R3, 0x1f, RZ ;  /* 0x0000001f03037819 */ /* 0x000fc800000006ff */
[----:B------:R-:W1:Y:S02]  /*4380*/  SYNCS.PHASECHK.TRANS64.TRYWAIT P0, [UR4], R3 ;  /* 0x00000003ff0075a7 */ /* 0x000e640008001104 */
[----:B-1----:R-:W-:Y:S05]  /*4390*/  @!P0 BRA `(.L_x_84) ;  /* 0x0000004400f08947 */ /* 0x002fea0003800000 */
.L_x_178:
[----:B------:R-:W-:Y:S01]  /*43a0*/  NOP ;  /* 0x0000000000007918 */ /* 0x000fe20000000000 */
[----:B-1----:R-:W1:Y:S01]  /*43b0*/  LDS R0, [UR8+0x14] ;  /* 0x00001408ff007984 */ /* 0x002e620008000800 */
[----:B------:R-:W-:Y:S01]  /*43c0*/  ULOP3.LUT UR4, UR30, 0xffff, URZ, 0xc0, !UPT ;  /* 0x0000ffff1e047892 */ /* 0x000fe2000f8ec0ff */
[----:B------:R-:W-:Y:S01]  /*43d0*/  UMOV UR5, 0xffff ;  /* 0x0000ffff00057882 */ /* 0x000fe20000000000 */
[----:B------:R-:W-:Y:S02]  /*43e0*/  UMOV UR6, 0x1 ;  /* 0x0000000100067882 */ /* 0x000fe40000000000 */
[----:B------:R-:W-:-:S04]  /*43f0*/  USHF.R.U32.HI UR4, URZ, 0x5, UR4 ;  /* 0x00000005ff047899 */ /* 0x000fc80008011604 */
[----:B------:R-:W-:Y:S02]  /*4400*/  USHF.L.U32 UR5, UR5, UR4, URZ ;  /* 0x0000000405057299 */ /* 0x000fe400080006ff */
[----:B------:R-:W-:-:S04]  /*4410*/  USHF.L.U32 UR4, UR6, UR4, URZ ;  /* 0x0000000406047299 */ /* 0x000fc800080006ff */
[----:B-1----:R-:W-:-:S04]  /*4420*/  LOP3.LUT R0, R0, UR5, RZ, 0xc0, !PT ;  /* 0x0000000500007c12 */ /* 0x002fc8000f8ec0ff */
[----:B------:R-:W-:-:S13]  /*4430*/  ISETP.NE.AND P0, PT, R0, UR5, PT ;  /* 0x0000000500007c0c */ /* 0x000fda000bf05270 */
[----:B------:R-:W-:Y:S05]  /*4440*/  @P0 BRA `(.L_x_85) ;  /* 0x0000000000580947 */ /* 0x000fea0003800000 */
[----:B------:R-:W1:Y:S02]  /*4450*/  LDS R0, [UR8+0x18] ;  /* 0x00001808ff007984 */ /* 0x000e640008000800 */
[----:B-1----:R-:W-:-:S04]  /*4460*/  LOP3.LUT R0, R0, UR4, RZ, 0xc0, !PT ;  /* 0x0000000400007c12 */ /* 0x002fc8000f8ec0ff */
[----:B------:R-:W-:-:S13]  /*4470*/  ISETP.NE.AND P0, PT, R0, UR4, PT ;  /* 0x0000000400007c0c */ /* 0x000fda000bf05270 */
[----:B------:R-:W-:Y:S05]  /*4480*/  @P0 BRA `(.L_x_86) ;  /* 0x00000000003c0947 */ /* 0x000fea0003800000 */
[----:B------:R-:W1:Y:S01]  /*4490*/  S2R R2, SR_LANEID ;  /* 0x0000000000027919 */ /* 0x000e620000000000 */
[----:B------:R-:W-:Y:S01]  /*44a0*/  ULOP3.LUT UR5, URZ, UR5, URZ, 0x33, !UPT ;  /* 0x00000005ff057292 */ /* 0x000fe2000f8e33ff */
[----:B------:R-:W-:Y:S01]  /*44b0*/  LOP3.LUT R4, RZ, UR4, RZ, 0x33, !PT ;  /* 0x00000004ff047c12 */ /* 0x000fe2000f8e33ff */
[----:B------:R-:W-:Y:S02]  /*44c0*/  VOTEU.ANY UR4, UPT, PT ;  /* 0x0000000000047886 */ /* 0x000fe400038e0100 */
[----:B------:R-:W-:Y:S01]  /*44d0*/  UFLO.U32 UR4, UR4 ;  /* 0x00000004000472bd */ /* 0x000fe200080e0000 */
[----:B------:R-:W2:Y:S01]  /*44e0*/  REDUX UR6, R4 ;  /* 0x00000000040673c4 */ /* 0x000ea20000000000 */
[----:B------:R-:W-:-:S06]  /*44f0*/  IMAD.U32 R0, RZ, RZ, UR5 ;  /* 0x00000005ff007e24 */ /* 0x000fcc000f8e00ff */
[----:B------:R4:W-:Y:S01]  /*4500*/  UTCATOMSWS.AND URZ, UR5 ;  /* 0x0000000500ff79e3 */ /* 0x0009e20008000000 */
[----:B------:R-:W3:Y:S01]  /*4510*/  REDUX UR7, R0 ;  /* 0x00000000000773c4 */ /* 0x000ee20000000000 */
[----:B-1----:R-:W-:Y:S01]  /*4520*/  ISETP.EQ.U32.AND P0, PT, R2, UR4, PT ;  /* 0x0000000402007c0c */ /* 0x002fe2000bf02070 */
[----:B--2---:R-:W-:Y:S01]  /*4530*/  IMAD.U32 R2, RZ, RZ, UR6 ;  /* 0x00000006ff027e24 */ /* 0x004fe2000f8e00ff */
[----:B---3--:R-:W-:-:S11]  /*4540*/  MOV R3, UR7 ;  /* 0x0000000700037c02 */ /* 0x008fd60008000f00 */
[----:B------:R4:W-:Y:S04]  /*4550*/  @P0 ATOMS.AND RZ, [UR8+0x14], R3 ;  /* 0x00001403ffff098c */ /* 0x0009e8000a800008 */
[----:B------:R4:W-:Y:S01]  /*4560*/  @P0 ATOMS.AND RZ, [UR8+0x18], R2 ;  /* 0x00001802ffff098c */ /* 0x0009e2000a800008 */
[----:B------:R-:W-:Y:S05]  /*4570*/  BRA `(.L_x_87) ;  /* 0x0000000000147947 */ /* 0x000fea0003800000 */
.L_x_86:
[----:B------:R-:W-:Y:S02]  /*4580*/  MOV R2, 0x45a0 ;  /* 0x000045a000027802 */ /* 0x000fe40000000f00 */
[----:B---3-5:R-:W-:Y:S05]  /*4590*/  CALL.REL.NOINC `($__internal_0_$__cuda_sm10x_tcgen05_guardrail_trap_col_being_dealloced_not_returned_by_alloc) ;  /* 0x00000048004c7944 */ /* 0x028fea0003c00000 */
[----:B------:R-:W-:Y:S05]  /*45a0*/  BRA `(.L_x_87) ;  /* 0x0000000000087947 */ /* 0x000fea0003800000 */
.L_x_85:
[----:B------:R-:W-:Y:S02]  /*45b0*/  MOV R2, 0x45d0 ;  /* 0x000045d000027802 */ /* 0x000fe40000000f00 */
[----:B---3-5:R-:W-:Y:S05]  /*45c0*/  CALL.REL.NOINC `($__internal_2_$__cuda_sm10x_tcgen05_guardrail_trap_unallocated_columns_being_dealloced) ;  /* 0x0000004800587944 */ /* 0x028fea0003c00000 */
.L_x_87:
[----:B------:R-:W-:Y:S01]  /*45d0*/  NOP ;  /* 0x0000000000007918 */ /* 0x000fe20000000000 */
[----:B----4-:R-:W-:Y:S05]  /*45e0*/  EXIT ;  /* 0x000000000000794d */ /* 0x010fea0003800000 */
.L_x_69:
[----:B------:R-:W-:-:S09]  /*45f0*/  UISETP.NE.OR UP0, UPT, UR17, 0x3, !UP3 ;  /* 0x000000031100788c */ /* 0x000fd2000df05670 */
[----:B------:R-:W-:Y:S05]  /*4600*/  BRA.U UP0, `(.L_x_88) ;  /* 0x0000000d00807547 */ /* 0x000fea000b800000 */
[----:B------:R-:W1:Y:S01]  /*4610*/  S2UR UR10, SR_CgaCtaId ;  /* 0x00000000000a79c3 */ /* 0x000e620000008800 */
[----:B------:R-:W2:Y:S01]  /*4620*/  LDCU UR32, c[0x0][0x370] ;  /* 0x00006e00ff2077ac */ /* 0x000ea20008000800 */
[----:B------:R-:W-:Y:S02]  /*4630*/  HFMA2 R13, -RZ, RZ, 0, 0 ;  /* 0x00000000ff0d7431 */ /* 0x000fe400000001ff */
[----:B------:R-:W-:Y:S01]  /*4640*/  IMAD.MOV.U32 R15, RZ, RZ, 0x1 ;  /* 0x00000001ff0f7424 */ /* 0x000fe200078e00ff */
[----:B------:R-:W-:Y:S01]  /*4650*/  MOV R7, 0x1000 ;  /* 0x0000100000077802 */ /* 0x000fe20000000f00 */
[----:B------:R-:W2:Y:S01]  /*4660*/  LDCU.128 UR28, c[0x0][0xb10] ;  /* 0x00016200ff1c77ac */ /* 0x000ea20008000c00 */
[----:B------:R-:W-:Y:S01]  /*4670*/  IMAD.MOV.U32 R14, RZ, RZ, RZ ;  /* 0x000000ffff0e7224 */ /* 0x000fe200078e00ff */
[----:B------:R-:W3:Y:S01]  /*4680*/  LDC.64 R16, c[0x0][0x348] ;  /* 0x0000d200ff107b82 */ /* 0x000ee20000000a00 */
[----:B------:R-:W4:Y:S01]  /*4690*/  LDCU UR27, c[0x0][0x374] ;  /* 0x00006e80ff1b77ac */ /* 0x000f220008000800 */
[----:B------:R-:W1:Y:S06]  /*46a0*/  LDCU UR15, c[0x0][0xb0c] ;  /* 0x00016180ff0f77ac */ /* 0x000e6c0008000800 */
[----:B------:R-:W3:Y:S01]  /*46b0*/  LDC.64 R2, c[0x0][0x888] ;  /* 0x00022200ff027b82 */ /* 0x000ee20000000a00 */
[----:B------:R-:W1:Y:S01]  /*46c0*/  LDCU UR39, c[0x0][0xb20] ;  /* 0x00016400ff2777ac */ /* 0x000e620008000800 */
[----:B------:R-:W1:Y:S06]  /*46d0*/  LDCU UR4, c[0x0][0xb30] ;  /* 0x00016600ff0477ac */ /* 0x000e6c0008000800 */
[----:B------:R-:W3:Y:S01]  /*46e0*/  LDC.64 R4, c[0x0][0x890] ;  /* 0x00022400ff047b82 */ /* 0x000ee20000000a00 */
[----:B------:R-:W-:Y:S01]  /*46f0*/  UMOV UR21, 0x400 ;  /* 0x0000040000157882 */ /* 0x000fe20000000000 */
[----:B--2---:R-:W-:-:S02]  /*4700*/  UIMAD.WIDE.U32 UR6, UR32, UR28, URZ ;  /* 0x0000001c200672a5 */ /* 0x004fc4000f8e00ff */
[----:B----4-:R-:W-:Y:S02]  /*4710*/  UIMAD.WIDE.U32 UR8, UR27, UR31, URZ ;  /* 0x0000001f1b0872a5 */ /* 0x010fe4000f8e00ff */
[----:B-1----:R-:W-:Y:S02]  /*4720*/  ULEA UR21, UR10, UR21, 0x18 ;  /* 0x000000150a157291 */ /* 0x002fe4000f8ec0ff */
[----:B------:R-:W-:Y:S02]  /*4730*/  UPLOP3.LUT UP3, UPT, UPT, UPT, UPT, 0x40, 0x4 ;  /* 0x000000000004789c */ /* 0x000fe40003f6e870 */
[----:B------:R-:W-:Y:S02]  /*4740*/  UIADD3 UR33, UPT, UPT, UR21, 0x118, URZ ;  /* 0x0000011815217890 */ /* 0x000fe4000fffe0ff */
[----:B------:R-:W-:Y:S01]  /*4750*/  UIADD3 UR17, UPT, UPT, UR21, 0x110, URZ ;  /* 0x0000011015117890 */ /* 0x000fe2000fffe0ff */
[----:B------:R-:W-:Y:S01]  /*4760*/  UMOV UR6, UR7 ;  /* 0x0000000700067c82 */ /* 0x000fe20008000000 */
[----:B------:R-:W-:Y:S01]  /*4770*/  UMOV UR35, UR9 ;  /* 0x0000000900237c82 */ /* 0x000fe20008000000 */
[----:B------:R-:W-:-:S02]  /*4780*/  UISETP.GE.AND UP0, UPT, UR42, 0x1, UPT ;  /* 0x000000012a00788c */ /* 0x000fc4000bf06270 */
[----:B------:R-:W-:Y:S01]  /*4790*/  UISETP.NE.AND UP4, UPT, UR42, 0x1, UPT ;  /* 0x000000012a00788c */ /* 0x000fe2000bf85270 */
[----:B------:R-:W1:Y:S01]  /*47a0*/  LDCU.64 UR22, c[0x0][0xb28] ;  /* 0x00016500ff1677ac */ /* 0x000e620008000a00 */
[----:B------:R-:W-:Y:S02]  /*47b0*/  UISETP.NE.AND UP6, UPT, UR15, 0x1, UPT ;  /* 0x000000010f00788c */ /* 0x000fe4000bfc5270 */
[----:B------:R-:W-:Y:S02]  /*47c0*/  UISETP.NE.AND UP5, UPT, UR30, 0x1, UPT ;  /* 0x000000011e00788c */ /* 0x000fe4000bfa5270 */
[----:B------:R-:W-:Y:S02]  /*47d0*/  UPRMT UR33, UR10, 0x654, UR33 ;  /* 0x000006540a217896 */ /* 0x000fe40008000021 */
[----:B------:R-:W-:Y:S02]  /*47e0*/  USHF.R.U32.HI UR37, URZ, UR29, UR6 ;  /* 0x0000001dff257299 */ /* 0x000fe40008011606 */
[----:B------:R-:W-:-:S02]  /*47f0*/  UPRMT UR34, UR10, 0x654, UR17 ;  /* 0x000006540a227896 */ /* 0x000fc40008000011 */
[----:B------:R-:W-:Y:S02]  /*4800*/  USHF.R.U32.HI UR35, URZ, UR39, UR35 ;  /* 0x00000027ff237299 */ /* 0x000fe40008011623 */
[----:B------:R-:W-:-:S11]  /*4810*/  UISETP.NE.AND UP2, UPT, UR4, 0x1, UPT ;  /* 0x000000010400788c */ /* 0x000fd6000bf45270 */
.L_x_97:
[C---:B------:R-:W-:Y:S02]  /*4820*/  LEA R12, R14.reuse, UR21, 0x3 ;  /* 0x000000150e0c7c11 */ /* 0x040fe4000f8e18ff */
[----:B------:R-:W-:Y:S02]  /*4830*/  SHF.L.U32 R9, R13, 0x1f, RZ ;  /* 0x0000001f0d097819 */ /* 0x000fe400000006ff */
[----:B------:R-:W-:Y:S02]  /*4840*/  LEA R10, R14, UR21, 0x4 ;  /* 0x000000150e0a7c11 */ /* 0x000fe4000f8e20ff */
[----:B--2---:R-:W2:Y:S02]  /*4850*/  SYNCS.PHASECHK.TRANS64.TRYWAIT P0, [R12+URZ+0x140], R9 ;  /* 0x000140090c0075a7 */ /* 0x004ea400080011ff */
[----:B--2---:R-:W-:Y:S05]  /*4860*/  @!P0 BRA `(.L_x_89) ;  /* 0x0000004000d48947 */ /* 0x004fea0003800000 */
.L_x_179:
[----:B--2---:R-:W2:Y:S01]  /*4870*/  LDS.128 R8, [R10+0x1d0] ;  /* 0x0001d0000a087984 */ /* 0x004ea20000000c00 */
[----:B------:R-:W-:Y:S01]  /*4880*/  UISETP.GE.AND UP0, UPT, UR42, 0x1, UPT ;  /* 0x000000012a00788c */ /* 0x000fe2000bf06270 */
[----:B------:R-:W-:Y:S01]  /*4890*/  @!PT LDS RZ, [RZ] ;  /* 0x00000000fffff984 */ /* 0x000fe20000000800 */
[----:B------:R-:W-:Y:S01]  /*48a0*/  @!PT LDS RZ, [RZ] ;  /* 0x00000000fffff984 */ /* 0x000fe20000000800 */
[----:B------:R-:W-:Y:S01]  /*48b0*/  @!PT LDS RZ, [RZ] ;  /* 0x00000000fffff984 */ /* 0x000fe20000000800 */
[----:B------:R-:W-:Y:S01]  /*48c0*/  @!PT LDS RZ, [RZ] ;  /* 0x00000000fffff984 */ /* 0x000fe20000000800 */
[----:B------:R4:W-:Y:S06]  /*48d0*/  MEMBAR.ALL.CTA ;  /* 0x0000000000007992 */ /* 0x0009ec0000008000 */
[----:B----4-:R-:W4:Y:S01]  /*48e0*/  FENCE.VIEW.ASYNC.S ;  /* 0x00000000000073c6 */ /* 0x010f220000000000 */
[----:B--2---:R-:W-:Y:S11]  /*48f0*/  LOP3.LUT P0, RZ, R10, 0x1, RZ, 0xc0, !PT ;  /* 0x000000010aff7812 */ /* 0x004ff6000780c0ff */
[----:B------:R-:W-:Y:S02]  /*4900*/  @!UPT UIADD3 URZ, UPT, UPT, URZ, URZ, URZ ;  /* 0x000000fffffff290 */ /* 0x000fe4000fffe0ff */
[----:B----4-:R-:W-:Y:S01]  /*4910*/  VOTEU.ANY UP1, P0 ;  /* 0x0000000000ff7886 */ /* 0x010fe20000020100 */
[----:B------:R-:W-:Y:S11]  /*4920*/  PLOP3.LUT P0, PT, PT, PT, UP1, 0x80, 0x8 ;  /* 0x000000000008781c */ /* 0x000ff60003f0f018 */
[----:B------:R-:W-:Y:S02]  /*4930*/  @!UPT UIADD3 URZ, UPT, UPT, URZ, URZ, URZ ;  /* 0x000000fffffff290 */ /* 0x000fe4000fffe0ff */
[----:B------:R-:W-:Y:S02]  /*4940*/  @P0 SHF.R.U32.HI R0, RZ, 0x10, R9 ;  /* 0x00000010ff000819 */ /* 0x000fe40000011609 */
[----:B------:R-:W-:Y:S02]  /*4950*/  @P0 MOV R6, R8 ;  /* 0x0000000800060202 */ /* 0x000fe40000000f00 */
[----:B------:R-:W-:Y:S01]  /*4960*/  @P0 R2UR UR4, R0 ;  /* 0x00000000000402ca */ /* 0x000fe200000e0000 */
[----:B------:R-:W-:Y:S01]  /*4970*/  VIADD R0, R12, 0x150 ;  /* 0x000001500c007836 */ /* 0x000fe20000000000 */
[----:B------:R-:W-:Y:S02]  /*4980*/  @P0 LOP3.LUT R8, R9, 0xffff, RZ, 0xc0, !PT ;  /* 0x0000ffff09080812 */ /* 0x000fe400078ec0ff */
[----:B------:R-:W-:Y:S02]  /*4990*/  @P0 R2UR UR6, R6 ;  /* 0x00000000060602ca */ /* 0x000fe400000e0000 */
[----:B------:R-:W-:Y:S02]  /*49a0*/  PRMT R0, RZ, 0x654, R0 ;  /* 0x00000654ff007816 */ /* 0x000fe40000000000 */
[----:B------:R-:W-:Y:S02]  /*49b0*/  @P0 R2UR UR5, R8 ;  /* 0x00000000080502ca */ /* 0x000fe400000e0000 */
[----:B------:R2:W-:Y:S03]  /*49c0*/  SYNCS.ARRIVE.TRANS64.RED.A1T0 RZ, [R0+URZ], RZ ;  /* 0x000000ff00ff79a7 */ /* 0x0005e600081004ff */
[----:B------:R-:W-:Y:S04]  /*49d0*/  @UP1 UMOV UR26, UR4 ;  /* 0x00000004001a1c82 */ /* 0x000fe80008000000 */
[----:B------:R-:W-:Y:S04]  /*49e0*/  @UP1 UMOV UR14, UR6 ;  /* 0x00000006000e1c82 */ /* 0x000fe80008000000 */
[----:B------:R-:W-:Y:S01]  /*49f0*/  @UP1 UMOV UR13, UR5 ;  /* 0x00000005000d1c82 */ /* 0x000fe20008000000 */
[----:B------:R-:W-:Y:S05]  /*4a00*/  BRA.U !UP0, `(.L_x_90) ;  /* 0x0000000108a47547 */ /* 0x000fea000b800000 */
[----:B------:R-:W-:Y:S02]  /*4a10*/  UIMAD.WIDE.U32 UR8, UR13, UR31, URZ ;  /* 0x0000001f0d0872a5 */ /* 0x000fe4000f8e00ff */
[----:B------:R-:W-:Y:S02]  /*4a20*/  UIMAD.WIDE.U32 UR10, UR14, UR28, URZ ;  /* 0x0000001c0e0a72a5 */ /* 0x000fe4000f8e00ff */
[----:B------:R-:W-:Y:S02]  /*4a30*/  USEL UR4, UR27, UR35, !UP5 ;  /* 0x000000231b047287 */ /* 0x000fe4000e800000 */
[----:B------:R-:W-:Y:S02]  /*4a40*/  USEL UR7, UR32, UR37, !UP6 ;  /* 0x0000002520077287 */ /* 0x000fe4000f000000 */
[----:B-1----:R-:W-:Y:S02]  /*4a50*/  UIMAD.WIDE.U32 UR18, UR4, UR22, URZ ;  /* 0x00000016041272a5 */ /* 0x002fe4000f8e00ff */
[----:B------:R-:W-:Y:S01]  /*4a60*/  UIMAD.WIDE.U32 UR24, UR7, UR22, URZ ;  /* 0x00000016071872a5 */ /* 0x000fe2000f8e00ff */
[----:B------:R-:W-:Y:S02]  /*4a70*/  UMOV UR5, UR9 ;  /* 0x0000000900057c82 */ /* 0x000fe40008000000 */
[----:B------:R-:W-:Y:S03]  /*4a80*/  USHF.R.U32.HI UR6, URZ, UR39, UR5 ;  /* 0x00000027ff067299 */ /* 0x000fe60008011605 */
[----:B------:R-:W-:Y:S01]  /*4a90*/  UMOV UR5, UR11 ;  /* 0x0000000b00057c82 */ /* 0x000fe20008000000 */
[----:B------:R-:W-:Y:S02]  /*4aa0*/  USEL UR6, UR13, UR6, !UP5 ;  /* 0x000000060d067287 */ /* 0x000fe4000e800000 */
[----:B------:R-:W-:Y:S02]  /*4ab0*/  USHF.R.U32.HI UR8, URZ, UR29, UR5 ;  /* 0x0000001dff087299 */ /* 0x000fe40008011605 */
[----:B------:R-:W-:Y:S01]  /*4ac0*/  UIMAD.WIDE.U32 UR10, UR6, UR22, URZ ;  /* 0x00000016060a72a5 */ /* 0x000fe2000f8e00ff */
[----:B------:R-:W-:Y:S02]  /*4ad0*/  UMOV UR5, UR19 ;  /* 0x0000001300057c82 */ /* 0x000fe40008000000 */
[----:B------:R-:W-:Y:S03]  /*4ae0*/  @UP4 USHF.R.U32.HI UR4, URZ, UR23, UR5 ;  /* 0x00000017ff044299 */ /* 0x000fe60008011605 */
[----:B------:R-:W-:Y:S01]  /*4af0*/  UMOV UR5, UR25 ;  /* 0x0000001900057c82 */ /* 0x000fe20008000000 */
[----:B------:R-:W-:Y:S02]  /*4b00*/  UIMAD UR4, UR42, UR4, URZ ;  /* 0x000000042a0472a4 */ /* 0x000fe4000f8e02ff */
[----:B------:R-:W-:Y:S02]  /*4b10*/  @UP4 USHF.R.U32.HI UR7, URZ, UR23, UR5 ;  /* 0x00000017ff074299 */ /* 0x000fe40008011605 */
[----:B------:R-:W-:Y:S02]  /*4b20*/  USEL UR5, UR14, UR8, !UP6 ;  /* 0x000000080e057287 */ /* 0x000fe4000f000000 */
[----:B------:R-:W-:Y:S02]  /*4b30*/  UIMAD UR8, UR42, UR7, URZ ;  /* 0x000000072a0872a4 */ /* 0x000fe4000f8e02ff */
[----:B------:R-:W-:Y:S03]  /*4b40*/  UISETP.GE.AND UP0, UPT, UR6, UR4, UPT ;  /* 0x000000040600728c */ /* 0x000fe6000bf06270 */
[----:B------:R-:W-:Y:S01]  /*4b50*/  UMOV UR4, UR11 ;  /* 0x0000000b00047c82 */ /* 0x000fe20008000000 */
[----:B------:R-:W-:Y:S02]  /*4b60*/  UISETP.GE.OR UP0, UPT, UR5, UR8, UP0 ;  /* 0x000000080500728c */ /* 0x000fe40008706670 */
[----:B------:R-:W-:Y:S02]  /*4b70*/  USHF.R.U32.HI UR4, URZ, UR23, UR4 ;  /* 0x00000017ff047299 */ /* 0x000fe40008011604 */
[----:B------:R-:W-:Y:S02]  /*4b80*/  UIMAD.WIDE.U32 UR8, UR5, UR22, URZ ;  /* 0x00000016050872a5 */ /* 0x000fe4000f8e00ff */
[----:B------:R-:W-:Y:S04]  /*4b90*/  USEL UR10, UR6, UR4, !UP4 ;  /* 0x00000004060a7287 */ /* 0x000fe8000e000000 */
[----:B------:R-:W-:Y:S01]  /*4ba0*/  UIADD3 UR11, UPT, UPT, -UR10, URZ, URZ ;  /* 0x000000ff0a0b7290 */ /* 0x000fe2000fffe1ff */
[----:B------:R-:W-:Y:S02]  /*4bb0*/  @!UP0 UMOV UR4, UR9 ;  /* 0x0000000900048c82 */ /* 0x000fe40008000000 */
[----:B------:R-:W-:Y:S02]  /*4bc0*/  @!UP0 USHF.R.U32.HI UR4, URZ, UR23, UR4 ;  /* 0x00000017ff048299 */ /* 0x000fe40008011604 */
[----:B------:R-:W-:Y:S02]  /*4bd0*/  UIMAD UR8, UR42, UR11, UR6 ;  /* 0x0000000b2a0872a4 */ /* 0x000fe4000f8e0206 */
[----:B------:R-:W-:Y:S04]  /*4be0*/  @!UP0 USEL UR4, UR5, UR4, !UP4 ;  /* 0x0000000405048287 */ /* 0x000fe8000e000000 */
[----:B------:R-:W-:Y:S02]  /*4bf0*/  @!UP0 UIMAD UR8, UR7, UR8, UR4 ;  /* 0x00000008070882a4 */ /* 0x000fe4000f8e0204 */
[----:B------:R-:W-:Y:S02]  /*4c00*/  @!UP0 UIADD3 UR9, UPT, UPT, UR10, -UR4, URZ ;  /* 0x800000040a098290 */ /* 0x000fe4000fffe0ff */
[----:B------:R-:W-:Y:S02]  /*4c10*/  UIADD3 UR4, UPT, UPT, -UR5, URZ, URZ ;  /* 0x000000ff05047290 */ /* 0x000fe4000fffe1ff */
[----:B------:R-:W-:Y:S02]  /*4c20*/  UIADD3 UR7, UPT, UPT, -UR6, URZ, URZ ;  /* 0x000000ff06077290 */ /* 0x000fe4000fffe1ff */
[----:B------:R-:W-:Y:S02]  /*4c30*/  @!UP0 UIMAD UR6, UR9, UR42, UR5 ;  /* 0x0000002a090682a4 */ /* 0x000fe4000f8e0205 */
[----:B------:R-:W-:Y:S02]  /*4c40*/  UIMAD UR14, UR15, UR4, UR14 ;  /* 0x000000040f0e72a4 */ /* 0x000fe4000f8e020e */
[----:B------:R-:W-:Y:S01]  /*4c50*/  UIMAD UR13, UR30, UR7, UR13 ;  /* 0x000000071e0d72a4 */ /* 0x000fe2000f8e020d */
[----:B------:R-:W-:Y:S02]  /*4c60*/  @!UP0 UMOV UR5, UR8 ;  /* 0x0000000800058c82 */ /* 0x000fe40008000000 */
[----:B------:R-:W-:Y:S02]  /*4c70*/  UIMAD UR14, UR5, UR15, UR14 ;  /* 0x0000000f050e72a4 */ /* 0x000fe4000f8e020e */
[----:B------:R-:W-:Y:S11]  /*4c80*/  UIMAD UR13, UR6, UR30, UR13 ;  /* 0x0000001e060d72a4 */ /* 0x000ff6000f8e020d */
[----:B------:R-:W-:Y:S01]  /*4c90*/  @!UPT UIADD3 URZ, UPT, UPT, URZ, URZ, URZ ;  /* 0x000000fffffff290 */ /* 0x000fe2000fffe0ff */
.L_x_90:
[----:B------:R-:W4:Y:S01]  /*4ca0*/  @!UP2 LDCU.128 UR8, c[0x0][0xb10] ;  /* 0x00016200ff08a7ac */ /* 0x000f220008000c00 */
[C---:B---3--:R-:W-:Y:S02]  /*4cb0*/  ISETP.NE.U32.AND P1, PT, R4.reuse, RZ, PT ;  /* 0x000000ff0400720c */ /* 0x048fe40003f25070 */
[----:B------:R-:W-:Y:S02]  /*4cc0*/  ISETP.NE.U32.AND P0, PT, R4, RZ, PT ;  /* 0x000000ff0400720c */ /* 0x000fe40003f05070 */
[C---:B------:R-:W-:Y:S02]  /*4cd0*/  ISETP.NE.AND.EX P1, PT, R5.reuse, RZ, PT, P1 ;  /* 0x000000ff0500720c */ /* 0x040fe40003f25310 */
[----:B------:R-:W-:Y:S01]  /*4ce0*/  ISETP.NE.AND.EX P0, PT, R5, RZ, PT, P0 ;  /* 0x000000ff0500720c */ /* 0x000fe20003f05300 */
[----:B------:R-:W3:Y:S01]  /*4cf0*/  @!UP2 LDCU UR5, c[0x0][0xb0c] ;  /* 0x00016180ff05a7ac */ /* 0x000ee20008000800 */
[----:B------:R-:W-:Y:S01]  /*4d00*/  SHF.L.U32 R9, R15, 0x1f, RZ ;  /* 0x0000001f0f097819 */ /* 0x000fe200000006ff */
[----:B------:R-:W-:Y:S02]  /*4d10*/  USHF.L.U32 UR19, UR16, 0x6, URZ ;  /* 0x0000000610137899 */ /* 0x000fe400080006ff */
[----:B------:R-:W-:Y:S02]  /*4d20*/  USHF.L.U32 UR18, UR20, 0x7, URZ ;  /* 0x0000000714127899 */ /* 0x000fe400080006ff */
[----:B----4-:R-:W-:Y:S07]  /*4d30*/  UIMAD.WIDE.U32 UR6, UR14, UR8, URZ ;  /* 0x000000080e0672a5 */ /* 0x010fee000f8e00ff */
[----:B------:R-:W-:Y:S01]  /*4d40*/  @!UP2 UMOV UR4, UR7 ;  /* 0x000000070004ac82 */ /* 0x000fe20008000000 */
[----:B---3--:R-:W-:Y:S02]  /*4d50*/  @!UP2 UISETP.NE.AND UP0, UPT, UR5, 0x1, UPT ;  /* 0x000000010500a88c */ /* 0x008fe4000bf05270 */
[----:B------:R-:W-:Y:S02]  /*4d60*/  @!UP2 USHF.R.U32.HI UR4, URZ, UR9, UR4 ;  /* 0x00000009ff04a299 */ /* 0x000fe40008011604 */
[----:B------:R-:W-:Y:S02]  /*4d70*/  UIMAD.WIDE.U32 UR6, UR13, UR11, URZ ;  /* 0x0000000b0d0672a5 */ /* 0x000fe4000f8e00ff */
[----:B------:R-:W-:Y:S02]  /*4d80*/  @!UP2 USEL UR8, UR14, UR4, !UP0 ;  /* 0x000000040e08a287 */ /* 0x000fe4000c000000 */
[----:B------:R-:W-:Y:S03]  /*4d90*/  @!UP2 UISETP.NE.AND UP0, UPT, UR10, 0x1, UPT ;  /* 0x000000010a00a88c */ /* 0x000fe6000bf05270 */
[----:B------:R-:W-:Y:S02]  /*4da0*/  @!UP2 UMOV UR6, UR7 ;  /* 0x000000070006ac82 */ /* 0x000fe40008000000 */
[----:B------:R-:W3:Y:S02]  /*4db0*/  @!UP2 LDCU UR4, c[0x0][0xb20] ;  /* 0x00016400ff04a7ac */ /* 0x000ee40008000800 */
[----:B---3--:R-:W-:Y:S04]  /*4dc0*/  @!UP2 USHF.R.U32.HI UR6, URZ, UR4, UR6 ;  /* 0x00000004ff06a299 */ /* 0x008fe80008011606 */
[----:B------:R-:W-:Y:S04]  /*4dd0*/  @!UP2 USEL UR6, UR13, UR6, !UP0 ;  /* 0x000000060d06a287 */ /* 0x000fe8000c000000 */
[----:B------:R-:W-:Y:S02]  /*4de0*/  @!UP2 UIADD3 UR4, UPT, UPT, -UR8, UR6, URZ ;  /* 0x000000060804a290 */ /* 0x000fe4000fffe1ff */
[----:B------:R-:W-:Y:S02]  /*4df0*/  @!UP2 UIADD3 UR6, UPT, UPT, UR8, -UR6, URZ ;  /* 0x800000060806a290 */ /* 0x000fe4000fffe0ff */
[----:B------:R-:W-:Y:S02]  /*4e00*/  @!UP2 UIMAD UR14, UR4, UR5, UR14 ;  /* 0x00000005040ea2a4 */ /* 0x000fe4000f8e020e */
[----:B------:R-:W-:Y:S01]  /*4e10*/  @!UP2 UIMAD UR13, UR6, UR10, UR13 ;  /* 0x0000000a060da2a4 */ /* 0x000fe2000f8e020d */
[----:B------:R-:W-:Y:S11]  /*4e20*/  BRA.U UP3, `(.L_x_91) ;  /* 0x0000000103107547 */ /* 0x000ff6000b800000 */
[----:B--2---:R-:W-:Y:S04]  /*4e30*/  MOV R0, UR38 ;  /* 0x0000002600007c02 */ /* 0x004fe80008000f00 */
[----:B------:R-:W-:Y:S04]  /*4e40*/  SHF.L.U32 R11, R0, 0x1f, RZ ;  /* 0x0000001f000b7819 */ /* 0x000fe800000006ff */
[----:B------:R-:W2:Y:S02]  /*4e50*/  SYNCS.PHASECHK.TRANS64.TRYWAIT P2, [UR21+0x138], R11 ;  /* 0x0001380bff0075a7 */ /* 0x000ea40008041115 */
[----:B--2---:R-:W-:Y:S05]  /*4e60*/  @!P2 BRA `(.L_x_92) ;  /* 0x0000003c0068a947 */ /* 0x004fea0003800000 */
.L_x_91:
[----:B------:R-:W-:Y:S05]  /*4e70*/  @!P1 BRA `(.L_x_93) ;  /* 0x0000000000309947 */ /* 0x000fea0003800000 */
[----:B------:R-:W-:Y:S01]  /*4e80*/  ISETP.NE.U32.AND P1, PT, R2, RZ, PT ;  /* 0x000000ff0200720c */ /* 0x000fe20003f25070 */
[----:B------:R-:W3:Y:S01]  /*4e90*/  LDCU.64 UR4, c[0x0][0x358] ;  /* 0x00006b00ff0477ac */ /* 0x000ee20008000a00 */
[----:B------:R-:W-:Y:S02]  /*4ea0*/  IMAD.MOV.U32 R84, RZ, RZ, 0x1 ;  /* 0x00000001ff547424 */ /* 0x000fe400078e00ff */
[----:B------:R-:W-:Y:S11]  /*4eb0*/  ISETP.NE.AND.EX P1, PT, R3, RZ, PT, P1 ;  /* 0x000000ff0300720c */ /* 0x000ff60003f25310 */
[----:B------:R-:W-:Y:S02]  /*4ec0*/  @!UPT UIADD3 URZ, UPT, UPT, URZ, URZ, URZ ;  /* 0x000000fffffff290 */ /* 0x000fe4000fffe0ff */
[----:B--2---:R-:W2:Y:S01]  /*4ed0*/  @P1 LDC.64 R10, c[0x0][0x888] ;  /* 0x00022200ff0a1b82 */ /* 0x004ea20000000a00 */
[----:B------:R-:W-:Y:S04]  /*4ee0*/  @P1 IMAD R0, R4, UR36, RZ ;  /* 0x0000002404001c24 */ /* 0x000fe8000f8e02ff */
[----:B--2---:R-:W-:Y:S04]  /*4ef0*/  @P1 IMAD.WIDE R10, R0, 0x4, R10 ;  /* 0x00000004000a1825 */ /* 0x004fe800078e020a */
[----:B------:R-:W-:Y:S01]  /*4f00*/  HFMA2 R0, -RZ, RZ, 0, 5.9604644775390625e-08 ;  /* 0x00000001ff007431 */ /* 0x000fe200000001ff */
[----:B---3-5:R3:W5:Y:S04]  /*4f10*/  @P1 LDG.E R41, desc[UR4][R10.64] ;  /* 0x000000040a291981 */ /* 0x028768000c1e1900 */
[----:B------:R-:W-:Y:S01]  /*4f20*/  @!P1 PRMT R84, R0, 0x7610, R84 ;  /* 0x0000761000549816 */ /* 0x000fe20000000054 */
[----:B---3--:R-:W4:Y:S06]  /*4f30*/  @!P1 LDC R41, c[0x0][0x880] ;  /* 0x00022000ff299b82 */ /* 0x008f2c0000000800 */
.L_x_93:
[----:B----45:R-:W-:Y:S01]  /*4f40*/  @!P0 FSETP.EQ.AND P1, PT, R41, RZ, PT ;  /* 0x000000ff2900820b */ /* 0x030fe20003f22000 */
[----:B------:R-:W-:Y:S01]  /*4f50*/  @!UPT UIADD3 URZ, UPT, UPT, URZ, URZ, URZ ;  /* 0x000000fffffff290 */ /* 0x000fe2000fffe0ff */
[----:B------:R-:W-:Y:S11]  /*4f60*/  @!P0 BRA `(.L_x_94) ;  /* 0x0000000000188947 */ /* 0x000ff60003800000 */
[----:B------:R-:W-:Y:S02]  /*4f70*/  LOP3.LUT P0, RZ, R84, 0xff, RZ, 0xc0, !PT ;  /* 0x000000ff54ff7812 */ /* 0x000fe4000780c0ff */
[----:B------:R-:W-:Y:S04]  /*4f80*/  ISETP.NE.U32.AND P1, PT, R2, RZ, PT ;  /* 0x000000ff0200720c */ /* 0x000fe80003f25070 */
[----:B------:R-:W-:Y:S04]  /*4f90*/  ISETP.NE.AND.EX P1, PT, R3, RZ, PT, P1 ;  /* 0x000000ff0300720c */ /* 0x000fe80003f25310 */
[----:B------:R-:W-:Y:S03]  /*4fa0*/  PLOP3.LUT P1, PT, P1, PT, PT, 0x8, 0x80 ;  /* 0x000000000080781c */ /* 0x000fe60000f2e170 */
[----:B------:R-:W-:Y:S11]  /*4fb0*/  @P0 FSETP.EQ.AND P1, PT, R41, RZ, PT ;  /* 0x000000ff2900020b */ /* 0x000ff60003f22000 */
[----:B------:R-:W-:Y:S02]  /*4fc0*/  @!UPT UIADD3 URZ, UPT, UPT, URZ, URZ, URZ ;  /* 0x000000fffffff290 */ /* 0x000fe4000fffe0ff */
.L_x_94:
[----:B------:R-:W3:Y:S01]  /*4fd0*/  SYNCS.PHASECHK.TRANS64.TRYWAIT P2, [UR21+0x120], R9 ;  /* 0x00012009ff0075a7 */ /* 0x000ee20008041115 */
[----:B------:R-:W-:Y:S04]  /*4fe0*/  ELECT P0, URZ, PT ;  /* 0x0000000000ff782f */ /* 0x000fe80003800000 */
[----:B------:R-:W-:Y:S11]  /*4ff0*/  PLOP3.LUT P1, PT, P1, P0, PT, 0xf2, 0x2f ;  /* 0x00000000002f781c */ /* 0x000ff60000f21e72 */
[----:B------:R-:W-:Y:S02]  /*5000*/  @!UPT UIADD3 URZ, UPT, UPT, URZ, URZ, URZ ;  /* 0x000000fffffff290 */ /* 0x000fe4000fffe0ff */
[----:B------:R-:W-:Y:S05]  /*5010*/  @!P1 IADD3 R8, P0, PT, R16, 0x580, RZ ;  /* 0x0000058010089810 */ /* 0x000fea0007f1e0ff */
[----:B------:R-:W-:Y:S01]  /*5020*/  @!P1 IMAD.X R6, RZ, RZ, R17, P0 ;  /* 0x000000ffff069224 */ /* 0x000fe200000e0611 */
[----:B---3--:R-:W-:Y:S07]  /*5030*/  @!P2 BRA `(.L_x_95) ;  /* 0x0000003c000ca947 */ /* 0x008fee0003800000 */
.L_x_182:
[----:B------:R-:W-:Y:S01]  /*5040*/  @!P1 R2UR UR5, R8 ;  /* 0x00000000080592ca */ /* 0x000fe200000e0000 */
[----:B------:R-:W-:Y:S01]  /*5050*/  VOTEU.ALL UP0, P1 ;  /* 0x0000000000ff7886 */ /* 0x000fe20000800000 */
[----:B------:R-:W-:Y:S01]  /*5060*/  @!P1 R2UR UR4, R6 ;  /* 0x00000000060492ca */ /* 0x000fe200000e0000 */
[----:B--2---:R-:W-:Y:S01]  /*5070*/  @!P1 IMAD.MOV.U32 R0, RZ, RZ, 0x1000 ;  /* 0x00001000ff009424 */ /* 0x004fe200078e00ff */
[----:B------:R-:W-:Y:S01]  /*5080*/  UMOV UR6, 0x0 ;  /* 0x0000000000067882 */ /* 0x000fe20000000000 */
[----:B------:R-:W-:Y:S01]  /*5090*/  UMOV UR7, 0x10000000 ;  /* 0x1000000000077882 */ /* 0x000fe20000000000 */
[----:B------:R-:W-:Y:S01]  /*50a0*/  @!UP0 UIADD3 UR16, UPT, UPT, UR21, 0x200, URZ ;  /* 0x0000020015108890 */ /* 0x000fe2000fffe0ff */
[----:B------:R-:W-:Y:S01]  /*50b0*/  VIADD R14, R14, 0x1 ;  /* 0x000000010e0e7836 */ /* 0x000fe20000000000 */
[----:B------:R-:W-:Y:S01]  /*50c0*/  VOTEU.ALL UP0, P1 ;  /* 0x0000000000ff7886 */ /* 0x000fe20000800000 */
[----:B------:R-:W-:Y:S04]  /*50d0*/  UMOV UR20, UR36 ;  /* 0x0000002400147c82 */ /* 0x000fe80008000000 */
[----:B------:R-:W-:Y:S02]  /*50e0*/  IMAD.U32 R10, RZ, RZ, UR5 ;  /* 0x00000005ff0a7e24 */ /* 0x000fe4000f8e00ff */
[----:B------:R-:W-:Y:S03]  /*50f0*/  IMAD.U32 R11, RZ, RZ, UR4 ;  /* 0x00000004ff0b7e24 */ /* 0x000fe6000f8e00ff */
[----:B------:R-:W-:Y:S02]  /*5100*/  @!P1 R2UR UR4, R10 ;  /* 0x000000000a0492ca */ /* 0x000fe400000e0000 */
[----:B------:R-:W-:Y:S11]  /*5110*/  @!P1 R2UR UR5, R11 ;  /* 0x000000000b0592ca */ /* 0x000ff600000e0000 */
[----:B------:R-:W-:Y:S02]  /*5120*/  @!UPT UIADD3 URZ, UPT, UPT, URZ, URZ, URZ ;  /* 0x000000fffffff290 */ /* 0x000fe4000fffe0ff */
[----:B------:R2:W-:Y:S01]  /*5130*/  @!UP0 UTMALDG.3D [UR16], [UR4], desc[UR6] ;  /* 0x00000610040085b4 */ /* 0x0005e20008011000 */
[----:B------:R2:W-:Y:S01]  /*5140*/  @!P1 SYNCS.ARRIVE.TRANS64.RED.A0TR RZ, [UR21+0x110], R0 ;  /* 0x00011000ffff99a7 */ /* 0x0005e20008300415 */
[----:B------:R-:W-:Y:S01]  /*5150*/  SYNCS.ARRIVE.TRANS64.RED.A1T0 RZ, [UR34], RZ ;  /* 0x000000ffffff79a7 */ /* 0x000fe20008100422 */
[----:B------:R-:W3:Y:S02]  /*5160*/  SYNCS.PHASECHK.TRANS64.TRYWAIT P0, [UR21+0x128], R9 ;  /* 0x00012809ff0075a7 */ /* 0x000ee40008001115 */
[----:B--23--:R-:W-:Y:S05]  /*5170*/  @!P0 BRA `(.L_x_96) ;  /* 0x0000003800d48947 */ /* 0x00cfea0003800000 */
.L_x_184:
[----:B------:R-:W-:Y:S01]  /*5180*/  @!P1 IADD3 R6, P0, PT, R16, 0x580, RZ ;  /* 0x0000058010069810 */ /* 0x000fe20007f1e0ff */
[----:B------:R-:W-:Y:S01]  /*5190*/  VOTEU.ALL UP0, P1 ;  /* 0x0000000000ff7886 */ /* 0x000fe20000800000 */
[----:B------:R-:W-:Y:S01]  /*51a0*/  UMOV UR6, 0x0 ;  /* 0x0000000000067882 */ /* 0x000fe20000000000 */
[----:B------:R-:W-:Y:S01]  /*51b0*/  UMOV UR7, 0x10000000 ;  /* 0x1000000000077882 */ /* 0x000fe20000000000 */
[----:B------:R-:W-:Y:S01]  /*51c0*/  @!P1 R2UR UR5, R6 ;  /* 0x00000000060592ca */ /* 0x000fe200000e0000 */
[----:B--2---:R-:W-:Y:S01]  /*51d0*/  @!P1 IMAD.X R0, RZ, RZ, R17, P0 ;  /* 0x000000ffff009224 */ /* 0x004fe200000e0611 */
[----:B------:R-:W-:Y:S01]  /*51e0*/  @!UP0 UIADD3 UR10, UPT, UPT, UR18, 0x40, URZ ;  /* 0x00000040120a8890 */ /* 0x000fe2000fffe0ff */
[----:B------:R-:W-:Y:S01]  /*51f0*/  ISETP.NE.AND P0, PT, R14, 0x2, PT ;  /* 0x000000020e00780c */ /* 0x000fe20003f05270 */
[----:B------:R-:W-:Y:S01]  /*5200*/  @!UP0 UIADD3 UR8, UPT, UPT, UR21, 0x1200, URZ ;  /* 0x0000120015088890 */ /* 0x000fe2000fffe0ff */
[----:B------:R-:W-:Y:S01]  /*5210*/  LOP3.LUT R15, R15, 0x1, RZ, 0x3c, !PT ;  /* 0x000000010f0f7812 */ /* 0x000fe200078e3cff */
[----:B------:R-:W-:Y:S01]  /*5220*/  @!UP0 UIADD3 UR9, UPT, UPT, UR21, 0x118, URZ ;  /* 0x0000011815098890 */ /* 0x000fe2000fffe0ff */
[----:B------:R-:W-:Y:S01]  /*5230*/  @!P1 R2UR UR4, R0 ;  /* 0x00000000000492ca */ /* 0x000fe200000e0000 */
[----:B------:R-:W-:Y:S01]  /*5240*/  VOTEU.ALL UP0, P1 ;  /* 0x0000000000ff7886 */ /* 0x000fe20000800000 */
[----:B------:R-:W-:Y:S01]  /*5250*/  UMOV UR11, UR19 ;  /* 0x00000013000b7c82 */ /* 0x000fe20008000000 */
[----:B------:R-:W-:Y:S01]  /*5260*/  UMOV UR12, UR36 ;  /* 0x00000024000c7c82 */ /* 0x000fe20008000000 */
[----:B------:R-:W-:Y:S01]  /*5270*/  SEL R0, RZ, 0x1, P0 ;  /* 0x00000001ff007807 */ /* 0x000fe20000000000 */
[----:B------:R-:W-:Y:S01]  /*5280*/  UIADD3 UR20, UPT, UPT, UR13, UR59, URZ ;  /* 0x0000003b0d147290 */ /* 0x000fe2000fffe0ff */
[----:B------:R-:W-:Y:S01]  /*5290*/  IMAD.U32 R8, RZ, RZ, UR5 ;  /* 0x00000005ff087e24 */ /* 0x000fe2000f8e00ff */
[----:B------:R-:W-:Y:S01]  /*52a0*/  SEL R14, R14, RZ, P0 ;  /* 0x000000ff0e0e7207 */ /* 0x000fe20000000000 */
[----:B------:R-:W-:Y:S01]  /*52b0*/  UIADD3 UR16, UPT, UPT, UR14, UR62, URZ ;  /* 0x0000003e0e107290 */ /* 0x000fe2000fffe0ff */
[----:B------:R-:W-:Y:S01]  /*52c0*/  LOP3.LUT R13, R13, R0, RZ, 0x3c, !PT ;  /* 0x000000000d0d7212 */ /* 0x000fe200078e3cff */
[----:B------:R-:W-:Y:S01]  /*52d0*/  UPLOP3.LUT UP3, UPT, UPT, UPT, UPT, 0x80, 0x8 ;  /* 0x000000000008789c */ /* 0x000fe20003f6f070 */
[----:B------:R-:W-:Y:S02]  /*52e0*/  UMOV UR36, UR26 ;  /* 0x0000001a00247c82 */ /* 0x000fe40008000000 */
[----:B------:R-:W-:Y:S01]  /*52f0*/  IMAD.U32 R9, RZ, RZ, UR4 ;  /* 0x00000004ff097e24 */ /* 0x000fe2000f8e00ff */
[----:B------:R-:W-:Y:S04]  /*5300*/  @!P1 R2UR UR4, R8 ;  /* 0x00000000080492ca */ /* 0x000fe800000e0000 */
[----:B------:R-:W-:Y:S11]  /*5310*/  @!P1 R2UR UR5, R9 ;  /* 0x00000000090592ca */ /* 0x000ff600000e0000 */
[----:B------:R-:W-:Y:S02]  /*5320*/  @!UPT UIADD3 URZ, UPT, UPT, URZ, URZ, URZ ;  /* 0x000000fffffff290 */ /* 0x000fe4000fffe0ff */
[----:B------:R2:W-:Y:S01]  /*5330*/  @!UP0 UTMALDG.3D [UR8], [UR4], desc[UR6] ;  /* 0x00000608040085b4 */ /* 0x0005e20008011000 */
[----:B------:R2:W-:Y:S01]  /*5340*/  @!P1 SYNCS.ARRIVE.TRANS64.RED.A0TR RZ, [UR21+0x118], R7 ;  /* 0x00011807ffff99a7 */ /* 0x0005e20008300415 */
[----:B------:R-:W-:Y:S01]  /*5350*/  SYNCS.ARRIVE.TRANS64.RED.A1T0 RZ, [UR33], RZ ;  /* 0x000000ffffff79a7 */ /* 0x000fe20008100421 */
[----:B------:R-:W-:Y:S05]  /*5360*/  BRA.U UP1, `(.L_x_97) ;  /* 0xfffffff5012c7547 */ /* 0x000fea000b83ffff */
[----:B------:R-:W-:-:S04]  /*5370*/  SHF.L.U32 R3, R15, 0x1f, RZ ;  /* 0x0000001f0f037819 */ /* 0x000fc800000006ff */
[----:B------:R-:W3:Y:S02]  /*5380*/  SYNCS.PHASECHK.TRANS64.TRYWAIT P0, [UR21+0x120], R3 ;  /* 0x00012003ff0075a7 */ /* 0x000ee40008001115 */
[----:B---3--:R-:W-:Y:S05]  /*5390*/  @!P0 BRA `(.L_x_98) ;  /* 0x0000003800648947 */ /* 0x008fea0003800000 */
.L_x_186:
[----:B---3--:R-:W-:-:S07]  /*53a0*/  MOV R0, UR21 ;  /* 0x0000001500007c02 */ /* 0x008fce0008000f00 */
.L_x_99:
[----:B---3--:R-:W-:-:S04]  /*53b0*/  SHF.L.U32 R3, R15, 0x1f, RZ ;  /* 0x0000001f0f037819 */ /* 0x008fc800000006ff */
[----:B------:R3:W4:Y:S03]  /*53c0*/  SYNCS.PHASECHK.TRANS64.TRYWAIT P0, [R0+URZ+0x128], R3 ;  /* 0x00012803000075a7 */ /* 0x00072600080011ff */
[----:B----4-:R-:W-:Y:S05]  /*53d0*/  @!P0 NANOSLEEP.SYNCS 0x989680 ;  /* 0x009896800000895d */ /* 0x010fea0003900000 */
[----:B------:R-:W4:Y:S02]  /*53e0*/  @!P0 SYNCS.PHASECHK.TRANS64 P0, [R0+URZ+0x128], R3 ;  /* 0x00012803000085a7 */ /* 0x000f2400080010ff */
[----:B-12-4-:R-:W-:Y:S05]  /*53f0*/  @P0 EXIT ;  /* 0x000000000000094d */ /* 0x016fea0003800000 */
[----:B------:R-:W-:Y:S05]  /*5400*/  BRA `(.L_x_99) ;  /* 0xfffffffc00e87947 */ /* 0x000fea000383ffff */
.L_x_88:
[----:B------:R-:W-:-:S06]  /*5410*/  UISETP.GE.AND UP0, UPT, UR17, 0x4, UPT ;  /* 0x000000041100788c */ /* 0x000fcc000bf06270 */
[----:B------:R-:W-:-:S13]  /*5420*/  PLOP3.LUT P0, PT, PT, PT, UP0, 0x80, 0x8 ;  /* 0x000000000008781c */ /* 0x000fda0003f0f008 */
[----:B------:R-:W-:Y:S05]  /*5430*/  @!P0 EXIT ;  /* 0x000000000000894d */ /* 0x000fea0003800000 */
[----:B------:R-:W1:Y:S08]  /*5440*/  S2UR UR4, SR_CgaCtaId ;  /* 0x00000000000479c3 */ /* 0x000e700000008800 */
[----:B------:R-:W-:Y:S01]  /*5450*/  BAR.SYNC.DEFER_BLOCKING 0x6, 0xa0 ;  /* 0x0182800000007b1d */ /* 0x000fe20000010000 */
[C---:B------:R-:W-:Y:S01]  /*5460*/  IMAD.SHL.U32 R7, R93.reuse, 0x40, RZ ;  /* 0x000000405d077824 */ /* 0x040fe200078e00ff */
[C---:B------:R-:W-:Y:S01]  /*5470*/  LOP3.LUT R95, R93.reuse, 0x60, RZ, 0xc0, !PT ;  /* 0x000000605d5f7812 */ /* 0x040fe200078ec0ff */
[----:B------:R-:W-:-:S02]  /*5480*/  IMAD.SHL.U32 R4, R93, 0x20, RZ ;  /* 0x000000205d047824 */ /* 0x000fc400078e00ff */
[----:B------:R-:W-:Y:S02]  /*5490*/  HFMA2 R36, -RZ, RZ, 0, 0 ;  /* 0x00000000ff247431 */ /* 0x000fe400000001ff */
[----:B------:R-:W-:Y:S01]  /*54a0*/  IMAD.SHL.U32 R6, R93, 0x2, RZ ;  /* 0x000000025d067824 */ /* 0x000fe200078e00ff */
[----:B------:R-:W-:Y:S01]  /*54b0*/  UMOV UR44, 0x400 ;  /* 0x00000400002c7882 */ /* 0x000fe20000000000 */
[----:B------:R-:W2:Y:S01]  /*54c0*/  LDC.64 R82, c[0x0][0x8b0] ;  /* 0x00022c00ff527b82 */ /* 0x000ea20000000a00 */
[----:B------:R-:W-:Y:S01]  /*54d0*/  LOP3.LUT R5, R7, 0x180, RZ, 0xc0, !PT ;  /* 0x0000018007057812 */ /* 0x000fe200078ec0ff */
[----:B------:R-:W-:Y:S01]  /*54e0*/  IMAD.U32 R37, R93, 0x10000, RZ ;  /* 0x000100005d257824 */ /* 0x000fe200078e00ff */
[----:B------:R-:W-:Y:S01]  /*54f0*/  LOP3.LUT R4, R4, 0xc00, RZ, 0xc0, !PT ;  /* 0x00000c0004047812 */ /* 0x000fe200078ec0ff */
[----:B------:R-:W-:Y:S01]  /*5500*/  IMAD.MOV.U32 R92, RZ, RZ, RZ ;  /* 0x000000ffff5c7224 */ /* 0x000fe200078e00ff */
[----:B------:R-:W-:Y:S01]  /*5510*/  LOP3.LUT R6, R5, 0x20, R6, 0xf8, !PT ;  /* 0x0000002005067812 */ /* 0x000fe200078ef806 */
[----:B------:R-:W-:Y:S01]  /*5520*/  IMAD.SHL.U32 R5, R93, 0x8, RZ ;  /* 0x000000085d057824 */ /* 0x000fe200078e00ff */
[----:B------:R-:W-:Y:S01]  /*5530*/  LOP3.LUT R4, R4, 0x40, R7, 0xf8, !PT ;  /* 0x0000004004047812 */ /* 0x000fe200078ef807 */
[----:B------:R-:W3:Y:S01]  /*5540*/  LDC.64 R80, c[0x0][0x8a8] ;  /* 0x00022a00ff507b82 */ /* 0x000ee20000000a00 */
[----:B------:R-:W-:Y:S01]  /*5550*/  LOP3.LUT R37, R37, 0x600000, RZ, 0xc0, !PT ;  /* 0x0060000025257812 */ /* 0x000fe200078ec0ff */
[----:B------:R-:W-:Y:S01]  /*5560*/  IMAD.MOV.U32 R87, RZ, RZ, RZ ;  /* 0x000000ffff577224 */ /* 0x000fe200078e00ff */
[----:B------:R-:W-:-:S02]  /*5570*/  LOP3.LUT R5, R6, 0x30, R5, 0x78, !PT ;  /* 0x0000003006057812 */ /* 0x000fc400078e7805 */
[----:B------:R-:W-:Y:S02]  /*5580*/  CS2R R90, SRZ ;  /* 0x00000000005a7805 */ /* 0x000fe4000001ff00 */
[----:B------:R-:W-:Y:S01]  /*5590*/  LOP3.LUT R4, R4, 0x200, R7, 0xf8, !PT ;  /* 0x0000020004047812 */ /* 0x000fe200078ef807 */
[----:B------:R-:W-:Y:S01]  /*55a0*/  IMAD.MOV.U32 R89, RZ, RZ, RZ ;  /* 0x000000ffff597224 */ /* 0x000fe200078e00ff */
[----:B------:R-:W-:Y:S01]  /*55b0*/  LOP3.LUT R93, R93, 0x2, RZ, 0xc0, !PT ;  /* 0x000000025d5d7812 */ /* 0x000fe200078ec0ff */
[----:B-1----:R-:W-:Y:S01]  /*55c0*/  ULEA UR44, UR4, UR44, 0x18 ;  /* 0x0000002c042c7291 */ /* 0x002fe2000f8ec0ff */
[----:B------:R-:W-:Y:S01]  /*55d0*/  LOP3.LUT R71, R4, R5, RZ, 0xfc, !PT ;  /* 0x0000000504477212 */ /* 0x000fe200078efcff */
[----:B------:R-:W1:Y:S01]  /*55e0*/  LDCU UR57, c[0x0][0x370] ;  /* 0x00006e00ff3977ac */ /* 0x000e620008000800 */
[----:B------:R-:W-:Y:S01]  /*55f0*/  IADD3 R88, PT, PT, -R93, RZ, RZ ;  /* 0x000000ff5d587210 */ /* 0x000fe20007ffe1ff */
[----:B------:R-:W-:Y:S01]  /*5600*/  UIADD3 UR4, UPT, UPT, UR44, 0x2200, URZ ;  /* 0x000022002c047890 */ /* 0x000fe2000fffe0ff */
[----:B------:R-:W4:Y:S04]  /*5610*/  LDCU UR43, c[0x0][0xb0c] ;  /* 0x00016180ff2b77ac */ /* 0x000f280008000800 */
[----:B------:R-:W1:Y:S01]  /*5620*/  LDS R0, [UR44+0x1f0] ;  /* 0x0001f02cff007984 */ /* 0x000e620008000800 */
[----:B------:R-:W-:Y:S01]  /*5630*/  IMAD.U32 R94, RZ, RZ, UR4 ;  /* 0x00000004ff5e7e24 */ /* 0x000fe2000f8e00ff */
[----:B------:R-:W1:Y:S01]  /*5640*/  LDCU UR39, c[0x0][0xb30] ;  /* 0x00016600ff2777ac */ /* 0x000e620008000800 */
[----:B------:R-:W1:Y:S01]  /*5650*/  LDCU.64 UR46, c[0x0][0x888] ;  /* 0x00011100ff2e77ac */ /* 0x000e620008000a00 */
[----:B------:R-:W1:Y:S01]  /*5660*/  LDCU.64 UR40, c[0x0][0xb28] ;  /* 0x00016500ff2877ac */ /* 0x000e620008000a00 */
[----:B------:R-:W1:Y:S01]  /*5670*/  LDCU.64 UR60, c[0x0][0x890] ;  /* 0x00011200ff3c77ac */ /* 0x000e620008000a00 */
[----:B------:R-:W1:Y:S01]  /*5680*/  LDCU.128 UR52, c[0x0][0xb10] ;  /* 0x00016200ff3477ac */ /* 0x000e620008000c00 */
[----:B------:R-:W1:Y:S01]  /*5690*/  LDCU UR56, c[0x0][0x374] ;  /* 0x00006e80ff3877ac */ /* 0x000e620008000800 */
[----:B------:R-:W-:Y:S01]  /*56a0*/  UIADD3 UR63, UPT, UPT, UR44, 0x200, URZ ;  /* 0x000002002c3f7890 */ /* 0x000fe2000fffe0ff */
[----:B-1234-:R-:W-:-:S11]  /*56b0*/  IMAD.IADD R37, R0, 0x1, R37 ;  /* 0x0000000100257824 */ /* 0x01efd600078e0225 */
.L_x_125:
[----:B------:R-:W-:Y:S02]  /*56c0*/  LEA R3, R87, UR44, 0x3 ;  /* 0x0000002c57037c11 */ /* 0x000fe4000f8e18ff */
[----:B------:R-:W-:Y:S02]  /*56d0*/  SHF.L.U32 R0, R91, 0x1f, RZ ;  /* 0x0000001f5b007819 */ /* 0x000fe400000006ff */
[----:B------:R-:W-:Y:S02]  /*56e0*/  LEA R5, R87, UR44, 0x4 ;  /* 0x0000002c57057c11 */ /* 0x000fe4000f8e20ff */
[----:B-1----:R-:W1:Y:S02]  /*56f0*/  SYNCS.PHASECHK.TRANS64.TRYWAIT P0, [R3+URZ+0x140], R0 ;  /* 0x00014000030075a7 */ /* 0x002e6400080011ff */
[----:B-1----:R-:W-:Y:S05]  /*5700*/  @!P0 BRA `(.L_x_100) ;  /* 0x0000003400a08947 */ /* 0x002fea0003800000 */
.L_x_187:
        /* <DEDUP_REMOVED lines=8> */
[----:B--2---:R-:W-:Y:S11]  /*5790*/  LOP3.LUT P0, RZ, R6, 0x1, RZ, 0xc0, !PT ;  /* 0x0000000106ff7812 */ /* 0x004ff6000780c0ff */
[----:B------:R-:W-:Y:S02]  /*57a0*/  @!UPT UIADD3 URZ, UPT, UPT, URZ, URZ, URZ ;  /* 0x000000fffffff290 */ /* 0x000fe4000fffe0ff */
[----:B---3--:R-:W-:Y:S01]  /*57b0*/  VOTEU.ANY UP1, P0 ;  /* 0x0000000000ff7886 */ /* 0x008fe20000020100 */
[----:B------:R-:W-:Y:S01]  /*57c0*/  PLOP3.LUT P0, PT, PT, PT, UP1, 0x80, 0x8 ;  /* 0x000000000008781c */ /* 0x000fe20003f0f018 */
[----:B------:R-:W-:Y:S11]  /*57d0*/  UP2UR UR45, UPR, URZ, 0x2 ;  /* 0x00000002ff2d7883 */ /* 0x000ff60008000000 */
[----:B------:R-:W-:Y:S01]  /*57e0*/  @!UPT UIADD3 URZ, UPT, UPT, URZ, URZ, URZ ;  /* 0x000000fffffff290 */ /* 0x000fe2000fffe0ff */
[----:B-1----:R-:W-:Y:S02]  /*57f0*/  @P0 SHF.R.U32.HI R0, RZ, 0x10, R5 ;  /* 0x00000010ff000819 */ /* 0x002fe40000011605 */
        /* <DEDUP_REMOVED lines=12> */
[----:B------:R-:W2:Y:S01]  /*58c0*/  LDCU UR12, c[0x0][0xb20] ;  /* 0x00016400ff0c77ac */ /* 0x000ea20008000800 */
[----:B------:R-:W-:Y:S02]  /*58d0*/  UIMAD.WIDE.U32 UR4, UR56, UR55, URZ ;  /* 0x00000037380472a5 */ /* 0x000fe4000f8e00ff */
[----:B------:R-:W-:Y:S02]  /*58e0*/  UIMAD.WIDE.U32 UR6, UR57, UR52, URZ ;  /* 0x00000034390672a5 */ /* 0x000fe4000f8e00ff */
[----:B------:R-:W-:Y:S02]  /*58f0*/  UISETP.NE.AND UP0, UPT, UR54, 0x1, UPT ;  /* 0x000000013600788c */ /* 0x000fe4000bf05270 */
[----:B------:R-:W-:Y:S02]  /*5900*/  UIMAD.WIDE.U32 UR8, UR37, UR55, URZ ;  /* 0x00000037250872a5 */ /* 0x000fe4000f8e00ff */
[----:B------:R-:W-:Y:S02]  /*5910*/  UIMAD.WIDE.U32 UR10, UR38, UR52, URZ ;  /* 0x00000034260a72a5 */ /* 0x000fe4000f8e00ff */
[----:B------:R-:W-:Y:S02]  /*5920*/  UISETP.NE.AND UP1, UPT, UR43, 0x1, UPT ;  /* 0x000000012b00788c */ /* 0x000fe4000bf25270 */
[----:B------:R-:W-:Y:S01]  /*5930*/  UISETP.NE.AND UP2, UPT, UR42, 0x1, UPT ;  /* 0x000000012a00788c */ /* 0x000fe2000bf45270 */
[----:B------:R-:W-:Y:S02]  /*5940*/  UMOV UR4, UR5 ;  /* 0x0000000500047c82 */ /* 0x000fe40008000000 */
[----:B--2---:R-:W-:Y:S03]  /*5950*/  USHF.R.U32.HI UR5, URZ, UR12, UR4 ;  /* 0x0000000cff057299 */ /* 0x004fe60008011604 */
[----:B------:R-:W-:Y:S02]  /*5960*/  UMOV UR4, UR7 ;  /* 0x0000000700047c82 */ /* 0x000fe40008000000 */
[----:B------:R-:W-:Y:S02]  /*5970*/  USHF.R.U32.HI UR7, URZ, UR53, UR4 ;  /* 0x00000035ff077299 */ /* 0x000fe40008011604 */
[----:B------:R-:W-:Y:S02]  /*5980*/  USEL UR4, UR56, UR5, !UP0 ;  /* 0x0000000538047287 */ /* 0x000fe4000c000000 */
[----:B------:R-:W-:Y:S01]  /*5990*/  USEL UR7, UR57, UR7, !UP1 ;  /* 0x0000000739077287 */ /* 0x000fe2000c800000 */
[----:B------:R-:W-:Y:S01]  /*59a0*/  UMOV UR5, UR9 ;  /* 0x0000000900057c82 */ /* 0x000fe20008000000 */
[----:B------:R-:W-:Y:S02]  /*59b0*/  UIMAD.WIDE.U32 UR8, UR4, UR40, URZ ;  /* 0x00000028040872a5 */ /* 0x000fe4000f8e00ff */
[----:B------:R-:W-:Y:S03]  /*59c0*/  USHF.R.U32.HI UR6, URZ, UR12, UR5 ;  /* 0x0000000cff067299 */ /* 0x000fe60008011605 */
[----:B------:R-:W-:Y:S01]  /*59d0*/  UMOV UR5, UR11 ;  /* 0x0000000b00057c82 */ /* 0x000fe20008000000 */
[----:B------:R-:W-:Y:S02]  /*59e0*/  UIMAD.WIDE.U32 UR10, UR7, UR40, URZ ;  /* 0x00000028070a72a5 */ /* 0x000fe4000f8e00ff */
[----:B------:R-:W-:Y:S02]  /*59f0*/  USHF.R.U32.HI UR12, URZ, UR53, UR5 ;  /* 0x00000035ff0c7299 */ /* 0x000fe40008011605 */
[----:B------:R-:W-:Y:S01]  /*5a00*/  USEL UR6, UR37, UR6, !UP0 ;  /* 0x0000000625067287 */ /* 0x000fe2000c000000 */
[----:B------:R-:W-:Y:S02]  /*5a10*/  UMOV UR5, UR9 ;  /* 0x0000000900057c82 */ /* 0x000fe40008000000 */
[----:B------:R-:W-:Y:S01]  /*5a20*/  UMOV UR10, UR11 ;  /* 0x0000000b000a7c82 */ /* 0x000fe20008000000 */
[----:B------:R-:W-:Y:S02]  /*5a30*/  @UP2 USHF.R.U32.HI UR4, URZ, UR41, UR5 ;  /* 0x00000029ff042299 */ /* 0x000fe40008011605 */
[----:B------:R-:W-:Y:S02]  /*5a40*/  @UP2 USHF.R.U32.HI UR7, URZ, UR41, UR10 ;  /* 0x00000029ff072299 */ /* 0x000fe4000801160a */
[----:B------:R-:W-:Y:S02]  /*5a50*/  UIMAD UR4, UR42, UR4, URZ ;  /* 0x000000042a0472a4 */ /* 0x000fe4000f8e02ff */
[----:B------:R-:W-:Y:S02]  /*5a60*/  UIMAD.WIDE.U32 UR10, UR6, UR40, URZ ;  /* 0x00000028060a72a5 */ /* 0x000fe4000f8e00ff */
[----:B------:R-:W-:Y:S02]  /*5a70*/  USEL UR5, UR38, UR12, !UP1 ;  /* 0x0000000c26057287 */ /* 0x000fe4000c800000 */
[----:B------:R-:W-:Y:S02]  /*5a80*/  UIMAD UR8, UR42, UR7, URZ ;  /* 0x000000072a0872a4 */ /* 0x000fe4000f8e02ff */
[----:B------:R-:W-:Y:S03]  /*5a90*/  UISETP.GE.AND UP0, UPT, UR6, UR4, UPT ;  /* 0x000000040600728c */ /* 0x000fe6000bf06270 */
[----:B------:R-:W-:Y:S01]  /*5aa0*/  UMOV UR4, UR11 ;  /* 0x0000000b00047c82 */ /* 0x000fe20008000000 */
[----:B------:R-:W-:Y:S02]  /*5ab0*/  UISETP.GE.OR UP0, UPT, UR5, UR8, UP0 ;  /* 0x000000080500728c */ /* 0x000fe40008706670 */
[----:B------:R-:W-:Y:S02]  /*5ac0*/  USHF.R.U32.HI UR4, URZ, UR41, UR4 ;  /* 0x00000029ff047299 */ /* 0x000fe40008011604 */
[----:B------:R-:W-:Y:S02]  /*5ad0*/  UIMAD.WIDE.U32 UR8, UR5, UR40, URZ ;  /* 0x00000028050872a5 */ /* 0x000fe4000f8e00ff */
[----:B------:R-:W-:Y:S02]  /*5ae0*/  USEL UR11, UR6, UR4, !UP2 ;  /* 0x00000004060b7287 */ /* 0x000fe4000d000000 */
[----:B------:R-:W-:Y:S02]  /*5af0*/  UIADD3 UR8, UPT, UPT, -UR5, URZ, URZ ;  /* 0x000000ff05087290 */ /* 0x000fe4000fffe1ff */
[----:B------:R-:W-:Y:S01]  /*5b00*/  UIADD3 UR10, UPT, UPT, -UR11, URZ, URZ ;  /* 0x000000ff0b0a7290 */ /* 0x000fe2000fffe1ff */
[----:B------:R-:W-:Y:S01]  /*5b10*/  @!UP0 UMOV UR4, UR9 ;  /* 0x0000000900048c82 */ /* 0x000fe20008000000 */
[----:B------:R-:W-:Y:S02]  /*5b20*/  UIADD3 UR9, UPT, UPT, -UR6, URZ, URZ ;  /* 0x000000ff06097290 */ /* 0x000fe4000fffe1ff */
[----:B------:R-:W-:Y:S02]  /*5b30*/  @!UP0 USHF.R.U32.HI UR4, URZ, UR41, UR4 ;  /* 0x00000029ff048299 */ /* 0x000fe40008011604 */
[----:B------:R-:W-:Y:S02]  /*5b40*/  UIMAD UR10, UR42, UR10, UR6 ;  /* 0x0000000a2a0a72a4 */ /* 0x000fe4000f8e0206 */
[----:B------:R-:W-:Y:S04]  /*5b50*/  @!UP0 USEL UR4, UR5, UR4, !UP2 ;  /* 0x0000000405048287 */ /* 0x000fe8000d000000 */
[----:B------:R-:W-:Y:S02]  /*5b60*/  @!UP0 UIMAD UR10, UR7, UR10, UR4 ;  /* 0x0000000a070a82a4 */ /* 0x000fe4000f8e0204 */
[----:B------:R-:W-:Y:S02]  /*5b70*/  @!UP0 UIADD3 UR11, UPT, UPT, UR11, -UR4, URZ ;  /* 0x800000040b0b8290 */ /* 0x000fe4000fffe0ff */
[----:B------:R-:W-:Y:S02]  /*5b80*/  UIMAD UR7, UR43, UR8, UR38 ;  /* 0x000000082b0772a4 */ /* 0x000fe4000f8e0226 */
[----:B------:R-:W-:Y:S02]  /*5b90*/  @!UP0 UIMAD UR6, UR11, UR42, UR5 ;  /* 0x0000002a0b0682a4 */ /* 0x000fe4000f8e0205 */
[----:B------:R-:W-:Y:S01]  /*5ba0*/  UIMAD UR4, UR54, UR9, UR37 ;  /* 0x00000009360472a4 */ /* 0x000fe2000f8e0225 */
[----:B------:R-:W-:Y:S02]  /*5bb0*/  @!UP0 UMOV UR5, UR10 ;  /* 0x0000000a00058c82 */ /* 0x000fe40008000000 */
[----:B------:R-:W-:Y:S02]  /*5bc0*/  UIMAD UR38, UR5, UR43, UR7 ;  /* 0x0000002b052672a4 */ /* 0x000fe4000f8e0207 */
[----:B------:R-:W-:Y:S11]  /*5bd0*/  UIMAD UR37, UR6, UR54, UR4 ;  /* 0x00000036062572a4 */ /* 0x000ff6000f8e0204 */
[----:B------:R-:W-:Y:S01]  /*5be0*/  @!UPT UIADD3 URZ, UPT, UPT, URZ, URZ, URZ ;  /* 0x000000fffffff290 */ /* 0x000fe2000fffe0ff */
.L_x_101:
[----:B------:R-:W-:Y:S01]  /*5bf0*/  UISETP.NE.AND UP0, UPT, UR39, 0x1, UPT ;  /* 0x000000012700788c */ /* 0x000fe2000bf05270 */
[----:B------:R-:W-:Y:S01]  /*5c00*/  IADD3 R87, PT, PT, R87, 0x1, RZ ;  /* 0x0000000157577810 */ /* 0x000fe20007ffe0ff */
[----:B------:R-:W-:Y:S02]  /*5c10*/  USHF.L.U32 UR50, UR16, 0x6, URZ ;  /* 0x0000000610327899 */ /* 0x000fe400080006ff */
[----:B------:R-:W-:Y:S07]  /*5c20*/  USHF.L.U32 UR49, UR20, 0x7, URZ ;  /* 0x0000000714317899 */ /* 0x000fee00080006ff */
[----:B------:R-:W2:Y:S01]  /*5c30*/  @!UP0 LDCU.128 UR12, c[0x0][0xb10] ;  /* 0x00016200ff0c87ac */ /* 0x000ea20008000c00 */
[----:B------:R-:W3:Y:S01]  /*5c40*/  @!UP0 LDCU UR5, c[0x0][0xb0c] ;  /* 0x00016180ff0587ac */ /* 0x000ee20008000800 */
[----:B------:R-:W4:Y:S01]  /*5c50*/  @!UP0 LDCU UR10, c[0x0][0xb20] ;  /* 0x00016400ff0a87ac */ /* 0x000f220008000800 */
[----:B--2---:R-:W-:Y:S02]  /*5c60*/  UIMAD.WIDE.U32 UR8, UR38, UR12, URZ ;  /* 0x0000000c260872a5 */ /* 0x004fe4000f8e00ff */
[----:B------:R-:W-:Y:S02]  /*5c70*/  UIMAD.WIDE.U32 UR6, UR37, UR15, URZ ;  /* 0x0000000f250672a5 */ /* 0x000fe4000f8e00ff */
[----:B------:R-:W-:Y:S03]  /*5c80*/  @!UP0 UISETP.NE.AND UP1, UPT, UR14, 0x1, UPT ;  /* 0x000000010e00888c */ /* 0x000fe6000bf25270 */
[----:B------:R-:W-:Y:S01]  /*5c90*/  @!UP0 UMOV UR4, UR9 ;  /* 0x0000000900048c82 */ /* 0x000fe20008000000 */
[----:B---3--:R-:W-:Y:S02]  /*5ca0*/  @!UP0 UISETP.NE.AND UP2, UPT, UR5, 0x1, UPT ;  /* 0x000000010500888c */ /* 0x008fe4000bf45270 */
[----:B------:R-:W-:Y:S01]  /*5cb0*/  @!UP0 USHF.R.U32.HI UR4, URZ, UR13, UR4 ;  /* 0x0000000dff048299 */ /* 0x000fe20008011604 */
[----:B------:R-:W-:Y:S02]  /*5cc0*/  @!UP0 UMOV UR6, UR7 ;  /* 0x0000000700068c82 */ /* 0x000fe40008000000 */
[----:B----4-:R-:W-:Y:S02]  /*5cd0*/  @!UP0 USHF.R.U32.HI UR6, URZ, UR10, UR6 ;  /* 0x0000000aff068299 */ /* 0x010fe40008011606 */
[----:B------:R-:W-:Y:S02]  /*5ce0*/  @!UP0 USEL UR7, UR38, UR4, !UP2 ;  /* 0x0000000426078287 */ /* 0x000fe4000d000000 */
[----:B------:R-:W-:Y:S04]  /*5cf0*/  @!UP0 USEL UR6, UR37, UR6, !UP1 ;  /* 0x0000000625068287 */ /* 0x000fe8000c800000 */
[----:B------:R-:W-:Y:S02]  /*5d00*/  @!UP0 UIADD3 UR4, UPT, UPT, -UR7, UR6, URZ ;  /* 0x0000000607048290 */ /* 0x000fe4000fffe1ff */
[----:B------:R-:W-:Y:S02]  /*5d10*/  @!UP0 UIADD3 UR6, UPT, UPT, UR7, -UR6, URZ ;  /* 0x8000000607068290 */ /* 0x000fe4000fffe0ff */
[----:B------:R-:W-:Y:S02]  /*5d20*/  @!UP0 UIMAD UR38, UR4, UR5, UR38 ;  /* 0x00000005042682a4 */ /* 0x000fe4000f8e0226 */
[----:B------:R-:W-:Y:S02]  /*5d30*/  @!UP0 UIMAD UR37, UR6, UR14, UR37 ;  /* 0x0000000e062582a4 */ /* 0x000fe4000f8e0225 */
[----:B------:R-:W-:Y:S09]  /*5d40*/  ULOP3.LUT UP0, URZ, UR63, 0x1b0, URZ, 0xc0, !UPT ;  /* 0x000001b03fff7892 */ /* 0x000ff2000f80c0ff */
[----:B------:R-:W-:Y:S05]  /*5d50*/  BRA.U !UP0, `(.L_x_102) ;  /* 0x0000000108407547 */ /* 0x000fea000b800000 */
[----:B------:R-:W2:Y:S01]  /*5d60*/  LDCU.64 UR8, c[0x4][0x80] ;  /* 0x01001000ff0877ac */ /* 0x000ea20008000a00 */
[----:B------:R-:W-:Y:S01]  /*5d70*/  MOV R3, 0x0 ;  /* 0x0000000000037802 */ /* 0x000fe20000000f00 */
[----:B------:R-:W-:Y:S02]  /*5d80*/  HFMA2 R12, -RZ, RZ, 0, 5.9604644775390625e-08 ;  /* 0x00000001ff0c7431 */ /* 0x000fe400000001ff */
[----:B------:R-:W-:Y:S02]  /*5d90*/  IMAD.MOV.U32 R8, RZ, RZ, 0x70 ;  /* 0x00000070ff087424 */ /* 0x000fe400078e00ff */
[----:B------:R-:W-:Y:S01]  /*5da0*/  IMAD.MOV.U32 R13, RZ, RZ, RZ ;  /* 0x000000ffff0d7224 */ /* 0x000fe200078e00ff */
[----:B------:R-:W3:Y:S01]  /*5db0*/  LDCU.64 UR6, c[0x4][0x88] ;  /* 0x01001100ff0677ac */ /* 0x000ee20008000a00 */
[----:B------:R-:W4:Y:S01]  /*5dc0*/  LDC.64 R2, c[0x4][R3] ;  /* 0x0100000003027b82 */ /* 0x000f220000000a00 */
[----:B------:R-:W1:Y:S01]  /*5dd0*/  LDCU.64 UR4, c[0x4][0x8] ;  /* 0x01000100ff0477ac */ /* 0x000e620008000a00 */
[----:B--2---:R-:W-:Y:S01]  /*5de0*/  MOV R5, UR9 ;  /* 0x0000000900057c02 */ /* 0x004fe20008000f00 */
[----:B------:R-:W-:Y:S01]  /*5df0*/  IMAD.U32 R4, RZ, RZ, UR8 ;  /* 0x00000008ff047e24 */ /* 0x000fe2000f8e00ff */
[----:B---3--:R-:W-:Y:S01]  /*5e00*/  MOV R7, UR7 ;  /* 0x0000000700077c02 */ /* 0x008fe20008000f00 */
[----:B------:R-:W-:Y:S01]  /*5e10*/  IMAD.U32 R6, RZ, RZ, UR6 ;  /* 0x00000006ff067e24 */ /* 0x000fe2000f8e00ff */
[----:B-1----:R-:W-:Y:S01]  /*5e20*/  MOV R11, UR5 ;  /* 0x00000005000b7c02 */ /* 0x002fe20008000f00 */
[----:B------:R-:W-:Y:S02]  /*5e30*/  IMAD.U32 R10, RZ, RZ, UR4 ;  /* 0x00000004ff0a7e24 */ /* 0x000fe4000f8e00ff */
[----:B------:R-:W-:Y:S07]  /*5e40*/  LEPC R20, `(.L_x_102) ;  /* 0x000000001014794e */ /* 0x000fee0000000000 */
[----:B----45:R-:W-:Y:S05]  /*5e50*/  CALL.ABS.NOINC R2 ;  /* 0x0000000002007343 */ /* 0x030fea0003c00000 */
.L_x_102:
[----:B------:R-:W-:Y:S01]  /*5e60*/  LOP3.LUT P0, RZ, R94, 0x1b0, RZ, 0xc0, !PT ;  /* 0x000001b05eff7812 */ /* 0x000fe2000780c0ff */
[----:B------:R-:W-:Y:S11]  /*5e70*/  BSSY.RECONVERGENT B6, `(.L_x_103) ;  /* 0x0000013000067945 */ /* 0x000ff60003800200 */
[----:B------:R-:W-:Y:S01]  /*5e80*/  @!UPT UIADD3 URZ, UPT, UPT, URZ, URZ, URZ ;  /* 0x000000fffffff290 */ /* 0x000fe2000fffe0ff */
[----:B------:R-:W-:Y:S05]  /*5e90*/  @!P0 BRA `(.L_x_104) ;  /* 0x0000000000408947 */ /* 0x000fea0003800000 */
        /* <DEDUP_REMOVED lines=16> */
.L_x_104:
[----:B------:R-:W-:Y:S05]  /*5fa0*/  BSYNC.RECONVERGENT B6 ;  /* 0x0000000000067941 */ /* 0x000fea0003800200 */
.L_x_103:
[----:B------:R-:W-:Y:S01]  /*5fb0*/  R2UR UR4, R86 ;  /* 0x00000000560472ca */ /* 0x000fe200000e0000 */
[----:B------:R-:W-:Y:S01]  /*5fc0*/  UISETP.NE.U32.AND UP0, UPT, UR60, URZ, UPT ;  /* 0x000000ff3c00728c */ /* 0x000fe2000bf05070 */
[----:B------:R-:W-:Y:S02]  /*5fd0*/  ISETP.NE.U32.AND P4, PT, R82, RZ, PT ;  /* 0x000000ff5200720c */ /* 0x000fe40003f85070 */
[----:B------:R-:W-:Y:S01]  /*5fe0*/  ISETP.NE.U32.AND P2, PT, RZ, UR46, PT ;  /* 0x0000002eff007c0c */ /* 0x000fe2000bf45070 */
[----:B------:R-:W-:Y:S01]  /*5ff0*/  UISETP.NE.AND.EX UP1, UPT, UR61, URZ, UPT, UP0 ;  /* 0x000000ff3d00728c */ /* 0x000fe2000bf25300 */
[----:B------:R-:W-:Y:S01]  /*6000*/  ISETP.NE.AND.EX P4, PT, R83, RZ, PT, P4 ;  /* 0x000000ff5300720c */ /* 0x000fe20003f85340 */
[----:B------:R-:W-:Y:S01]  /*6010*/  UPLOP3.LUT UP0, UPT, UPT, UPT, UPT, 0x40, 0x4 ;  /* 0x000000000004789c */ /* 0x000fe20003f0e870 */
[----:B------:R-:W-:Y:S05]  /*6020*/  ISETP.NE.AND.EX P2, PT, RZ, UR47, PT, P2 ;  /* 0x0000002fff007c0c */ /* 0x000fea000bf45320 */
[----:B------:R-:W-:Y:S06]  /*6030*/  UISETP.NE.AND UP2, UPT, UR4, URZ, UPT ;  /* 0x000000ff0400728c */ /* 0x000fec000bf45270 */
[----:B------:R-:W-:Y:S05]  /*6040*/  PLOP3.LUT P1, PT, PT, PT, UP2, 0x80, 0x8 ;  /* 0x000000000008781c */ /* 0x000fea0003f2f028 */
[----:B------:R-:W-:Y:S06]  /*6050*/  @UP2 UPLOP3.LUT UP0, UPT, UPT, UPT, UP1, 0x80, 0x8 ;  /* 0x000000000008289c */ /* 0x000fec0003f0f010 */
[----:B------:R-:W-:Y:S01]  /*6060*/  PLOP3.LUT P0, PT, PT, PT, UP0, 0x80, 0x8 ;  /* 0x000000000008781c */ /* 0x000fe20003f0f008 */
[----:B------:R-:W-:Y:S01]  /*6070*/  @!UPT UIADD3 URZ, UPT, UPT, URZ, URZ, URZ ;  /* 0x000000fffffff290 */ /* 0x000fe2000fffe0ff */
[----:B------:R-:W-:Y:S11]  /*6080*/  BRA.U !UP1, `(.L_x_105) ;  /* 0x00000001093c7547 */ /* 0x000ff6000b800000 */
[----:B------:R-:W-:Y:S01]  /*6090*/  UISETP.NE.U32.AND UP0, UPT, UR46, URZ, UPT ;  /* 0x000000ff2e00728c */ /* 0x000fe2000bf05070 */
[----:B-1----:R-:W-:Y:S01]  /*60a0*/  HFMA2 R0, -RZ, RZ, 0, 5.9604644775390625e-08 ;  /* 0x00000001ff007431 */ /* 0x002fe200000001ff */
[----:B------:R-:W1:Y:S01]  /*60b0*/  LDCU.64 UR8, c[0x0][0x358] ;  /* 0x00006b00ff0877ac */ /* 0x000e620008000a00 */
[----:B------:R-:W-:Y:S01]  /*60c0*/  IMAD.MOV.U32 R84, RZ, RZ, 0x1 ;  /* 0x00000001ff547424 */ /* 0x000fe200078e00ff */
[----:B------:R-:W-:Y:S06]  /*60d0*/  UISETP.NE.AND.EX UP0, UPT, UR47, URZ, UPT, UP0 ;  /* 0x000000ff2f00728c */ /* 0x000fec000bf05300 */
[----:B------:R-:W-:Y:S05]  /*60e0*/  PLOP3.LUT P3, PT, PT, PT, UP0, 0x80, 0x8 ;  /* 0x000000000008781c */ /* 0x000fea0003f6f008 */
[----:B------:R-:W2:Y:S01]  /*60f0*/  @UP0 LDCU.64 UR4, c[0x0][0x888] ;  /* 0x00011100ff0407ac */ /* 0x000ea20008000a00 */
[----:B------:R-:W-:Y:S07]  /*6100*/  @UP0 UIMAD UR6, UR36, UR60, URZ ;  /* 0x0000003c240602a4 */ /* 0x000fee000f8e02ff */
[----:B------:R-:W-:Y:S01]  /*6110*/  @!P3 PRMT R84, R0, 0x7610, R84 ;  /* 0x000076100054b816 */ /* 0x000fe20000000054 */
[----:B--2---:R-:W-:Y:S06]  /*6120*/  @UP0 UIMAD.WIDE UR4, UR6, 0x4, UR4 ;  /* 0x00000004060408a5 */ /* 0x004fec000f8e0204 */
[----:B------:R-:W-:Y:S01]  /*6130*/  IMAD.U32 R2, RZ, RZ, UR4 ;  /* 0x00000004ff027e24 */ /* 0x000fe2000f8e00ff */
[----:B------:R-:W-:Y:S04]  /*6140*/  MOV R3, UR5 ;  /* 0x0000000500037c02 */ /* 0x000fe80008000f00 */
[----:B------:R-:W2:Y:S01]  /*6150*/  @!UP0 LDCU UR4, c[0x0][0x880] ;  /* 0x00011000ff0487ac */ /* 0x000ea20008000800 */
[----:B-1---5:R3:W5:Y:S02]  /*6160*/  @P3 LDG.E R41, desc[UR8][R2.64] ;  /* 0x0000000802293981 */ /* 0x022764000c1e1900 */
[----:B--23--:R-:W-:Y:S02]  /*6170*/  @!P3 IMAD.U32 R41, RZ, RZ, UR4 ;  /* 0x00000004ff29be24 */ /* 0x00cfe4000f8e00ff */
.L_x_105:
[----:B------:R-:W-:Y:S05]  /*6180*/  @!P4 BRA `(.L_x_106) ;  /* 0x000000000024c947 */ /* 0x000fea0003800000 */
[----:B------:R-:W-:Y:S01]  /*6190*/  ISETP.NE.U32.AND P3, PT, R80, RZ, PT ;  /* 0x000000ff5000720c */ /* 0x000fe20003f65070 */
[----:B------:R-:W2:Y:S03]  /*61a0*/  LDCU.64 UR4, c[0x0][0x358] ;  /* 0x00006b00ff0477ac */ /* 0x000ea60008000a00 */
[----:B------:R-:W-:Y:S11]  /*61b0*/  ISETP.NE.AND.EX P3, PT, R81, RZ, PT, P3 ;  /* 0x000000ff5100720c */ /* 0x000ff60003f65330 */
[----:B------:R-:W-:Y:S02]  /*61c0*/  @!UPT UIADD3 URZ, UPT, UPT, URZ, URZ, URZ ;  /* 0x000000fffffff290 */ /* 0x000fe4000fffe0ff */
[----:B------:R-:W3:Y:S01]  /*61d0*/  @P3 LDC.64 R2, c[0x0][0x8a8] ;  /* 0x00022a00ff023b82 */ /* 0x000ee20000000a00 */
[----:B-1----:R-:W-:Y:S04]  /*61e0*/  @P3 IMAD R0, R82, UR36, RZ ;  /* 0x0000002452003c24 */ /* 0x002fe8000f8e02ff */
[----:B---3--:R-:W-:Y:S05]  /*61f0*/  @P3 IMAD.WIDE R2, R0, 0x4, R2 ;  /* 0x0000000400023825 */ /* 0x008fea00078e0202 */
[----:B--2--5:R2:W5:Y:S02]  /*6200*/  @P3 LDG.E R38, desc[UR4][R2.64] ;  /* 0x0000000402263981 */ /* 0x024564000c1e1900 */
[----:B--2---:R-:W3:Y:S02]  /*6210*/  @!P3 LDC R38, c[0x0][0x8a0] ;  /* 0x00022800ff26bb82 */ /* 0x004ee40000000800 */
.L_x_106:
[----:B-----5:R-:W-:Y:S01]  /*6220*/  FSETP.NEU.AND P4, PT, R41, RZ, PT ;  /* 0x000000ff2900720b */ /* 0x020fe20003f8d000 */
[----:B------:R-:W-:Y:S01]  /*6230*/  BSSY B1, `(.L_x_107) ;  /* 0x0000042000017945 */ /* 0x000fe20003800000 */
[----:B------:R-:W-:Y:S01]  /*6240*/  SEL R5, RZ, 0xffffffff, P2 ;  /* 0xffffffffff057807 */ /* 0x000fe20001000000 */
[----:B------:R-:W-:Y:S01]  /*6250*/  IMAD.MOV.U32 R102, RZ, RZ, 0x1 ;  /* 0x00000001ff667424 */ /* 0x000fe200078e00ff */
[----:B------:R-:W-:Y:S02]  /*6260*/  LOP3.LUT P3, RZ, R84, 0xff, RZ, 0xc0, !PT ;  /* 0x000000ff54ff7812 */ /* 0x000fe4000786c0ff */
[----:B------:R-:W-:Y:S02]  /*6270*/  CS2R R78, SRZ ;  /* 0x00000000004e7805 */ /* 0x000fe4000001ff00 */
[----:B------:R-:W-:Y:S02]  /*6280*/  @P1 SEL R4, RZ, 0xffffffff, P4 ;  /* 0xffffffffff041807 */ /* 0x000fe40002000000 */
[----:B------:R-:W-:Y:S02]  /*6290*/  CS2R R76, SRZ ;  /* 0x00000000004c7805 */ /* 0x000fe4000001ff00 */
[----:B------:R-:W-:Y:S02]  /*62a0*/  LEA R2, R90, UR44, 0x3 ;  /* 0x0000002c5a027c11 */ /* 0x000fe4000f8e18ff */
[----:B------:R-:W-:Y:S02]  /*62b0*/  CS2R R74, SRZ ;  /* 0x00000000004a7805 */ /* 0x000fe4000001ff00 */
[----:B------:R-:W-:Y:S02]  /*62c0*/  @P0 SEL R4, R5, R4, !P3 ;  /* 0x0000000405040207 */ /* 0x000fe40005800000 */
[----:B------:R-:W-:Y:S02]  /*62d0*/  CS2R R72, SRZ ;  /* 0x0000000000487805 */ /* 0x000fe4000001ff00 */
[----:B------:R-:W-:Y:S02]  /*62e0*/  LEA R100, R36, UR44, 0x3 ;  /* 0x0000002c24647c11 */ /* 0x000fe4000f8e18ff */
[----:B------:R-:W-:Y:S02]  /*62f0*/  @P1 LOP3.LUT R4, R4, 0x1, RZ, 0xc0, !PT ;  /* 0x0000000104041812 */ /* 0x000fe400078ec0ff */
[----:B------:R-:W-:Y:S02]  /*6300*/  SHF.L.U32 R3, R92, 0x1f, RZ ;  /* 0x0000001f5c037819 */ /* 0x000fe400000006ff */
[----:B------:R-:W-:Y:S02]  /*6310*/  ISETP.NE.U32.OR P6, PT, R4, 0x1, !P1 ;  /* 0x000000010400780c */ /* 0x000fe40004fc5470 */
[----:B------:R-:W-:Y:S02]  /*6320*/  PLOP3.LUT P2, PT, PT, PT, UP1, 0x80, 0x8 ;  /* 0x000000000008781c */ /* 0x000fe40003f4f018 */
[C---:B------:R-:W-:Y:S02]  /*6330*/  LEA.HI R39, R36.reuse, R36, RZ, 0x1 ;  /* 0x0000002424277211 */ /* 0x040fe400078f08ff */
[----:B------:R-:W-:Y:S02]  /*6340*/  SEL R4, RZ, 0xffffffff, P4 ;  /* 0xffffffffff047807 */ /* 0x000fe40002000000 */
[----:B------:R-:W-:Y:S01]  /*6350*/  P2R R96, PR, RZ, 0x40 ;  /* 0x00000040ff607803 */ /* 0x000fe20000000000 */
[C---:B-1----:R-:W-:Y:S01]  /*6360*/  IMAD.SHL.U32 R0, R39.reuse, 0x40, RZ ;  /* 0x0000004027007824 */ /* 0x042fe200078e00ff */
[----:B------:R-:W-:Y:S03]  /*6370*/  LOP3.LUT R39, R39, 0xffe, RZ, 0xc0, !PT ;  /* 0x00000ffe27277812 */ /* 0x000fe600078ec0ff */
[----:B------:R-:W-:Y:S02]  /*6380*/  @P6 SHF.L.U32 R7, R89, 0x1f, RZ ;  /* 0x0000001f59076819 */ /* 0x000fe400000006ff */
[----:B------:R-:W-:Y:S01]  /*6390*/  @P2 SEL R4, R5, R4, !P3 ;  /* 0x0000000405042207 */ /* 0x000fe20005800000 */
[----:B------:R-:W-:Y:S01]  /*63a0*/  IMAD.IADD R39, R36, 0x1, -R39 ;  /* 0x0000000124277824 */ /* 0x000fe200078e0a27 */
[----:B------:R-:W1:Y:S01]  /*63b0*/  @P6 SYNCS.PHASECHK.TRANS64.TRYWAIT P1, [R2+URZ+0x110], R7 ;  /* 0x00011007020065a7 */ /* 0x000e6200080211ff */
[----:B------:R-:W-:Y:S02]  /*63c0*/  LOP3.LUT R0, R0, 0xffffff80, RZ, 0xc0, !PT ;  /* 0xffffff8000007812 */ /* 0x000fe400078ec0ff */
[----:B------:R-:W-:Y:S03]  /*63d0*/  LOP3.LUT R4, R4, 0x1, RZ, 0xc0, !PT ;  /* 0x0000000104047812 */ /* 0x000fe600078ec0ff */
[----:B------:R-:W-:Y:S01]  /*63e0*/  IMAD.IADD R0, R37, 0x1, R0 ;  /* 0x0000000125007824 */ /* 0x000fe200078e0200 */
[----:B------:R-:W-:Y:S03]  /*63f0*/  ISETP.NE.U32.AND P5, PT, R4, 0x1, PT ;  /* 0x000000010400780c */ /* 0x000fe60003fa5070 */
[----:B------:R-:W-:Y:S01]  /*6400*/  IMAD R39, R39, 0x100000, R0 ;  /* 0x0010000027277824 */ /* 0x000fe200078e0200 */
[----:B------:R-:W-:Y:S01]  /*6410*/  P2R R103, PR, RZ, 0x20 ;  /* 0x00000020ff677803 */ /* 0x000fe20000000000 */
[----:B------:R2:W4:Y:S01]  /*6420*/  SYNCS.PHASECHK.TRANS64.TRYWAIT P0, [R100+URZ+0x160], R3 ;  /* 0x00016003640075a7 */ /* 0x00052200080011ff */
[----:B-1----:R-:W-:Y:S01]  /*6430*/  @P6 SEL R102, RZ, 0x1, !P1 ;  /* 0x00000001ff666807 */ /* 0x002fe20004800000 */
[----:B--2---:R-:W-:Y:S06]  /*6440*/  @!P6 BRA `(.L_x_108) ;  /* 0x000000000080e947 */ /* 0x004fec0003800000 */
[----:B------:R-:W-:Y:S01]  /*6450*/  @P5 IMAD R6, R90, 0x1000, R71 ;  /* 0x000010005a065824 */ /* 0x000fe200078e0247 */
[----:B------:R-:W1:Y:S01]  /*6460*/  S2R R0, SR_CgaCtaId ;  /* 0x0000000000007919 */ /* 0x000e620000008800 */
[----:B------:R-:W-:Y:S01]  /*6470*/  ISETP.NE.AND P1, PT, R102, RZ, PT ;  /* 0x000000ff6600720c */ /* 0x000fe20003f25270 */
[----:B------:R-:W-:Y:S01]  /*6480*/  BSSY B0, `(.L_x_109) ;  /* 0x000000b000007945 */ /* 0x000fe20003800000 */
[----:B------:R-:W-:Y:S01]  /*6490*/  @P5 VIADD R4, R6, UR44 ;  /* 0x0000002c06045c36 */ /* 0x000fe20008000000 */
[----:B------:R-:W-:Y:S02]  /*64a0*/  CS2R R74, SRZ ;  /* 0x00000000004a7805 */ /* 0x000fe4000001ff00 */
[----:B------:R-:W-:Y:S02]  /*64b0*/  CS2R R72, SRZ ;  /* 0x0000000000487805 */ /* 0x000fe4000001ff00 */
[----:B------:R-:W-:Y:S01]  /*64c0*/  CS2R R78, SRZ ;  /* 0x00000000004e7805 */ /* 0x000fe2000001ff00 */
[----:B------:R-:W-:Y:S01]  /*64d0*/  @P5 IMAD R4, R93, -0x10, R4 ;  /* 0xfffffff05d045824 */ /* 0x000fe200078e0204 */
[----:B------:R-:W-:Y:S04]  /*64e0*/  CS2R R76, SRZ ;  /* 0x00000000004c7805 */ /* 0x000fe8000001ff00 */
[----:B------:R-:W-:Y:S05]  /*64f0*/  @P1 BRA `(.L_x_110) ;  /* 0x00000000000c1947 */ /* 0x000fea0003800000 */
[----:B------:R-:W-:Y:S04]  /*6500*/  SHF.L.U32 R5, R89, 0x1f, RZ ;  /* 0x0000001f59057819 */ /* 0x000fe800000006ff */
[----:B------:R-:W2:Y:S02]  /*6510*/  SYNCS.PHASECHK.TRANS64.TRYWAIT P1, [R2+URZ+0x110], R5 ;  /* 0x00011005020075a7 */ /* 0x000ea400080211ff */
[----:B--2---:R-:W-:Y:S05]  /*6520*/  @!P1 BRA `(.L_x_111) ;  /* 0x00000028002c9947 */ /* 0x004fea0003800000 */
.L_x_110:
[----:B------:R-:W-:Y:S05]  /*6530*/  BSYNC B0 ;  /* 0x0000000000007941 */ /* 0x000fea0003800000 */
.L_x_109:
[----:B------:R-:W-:Y:S01]  /*6540*/  ISETP.NE.AND P1, PT, R103, RZ, PT ;  /* 0x000000ff6700720c */ /* 0x000fe20003f25270 */
[----:B--2---:R-:W-:Y:S02]  /*6550*/  VIADD R5, R2, 0x120 ;  /* 0x0000012002057836 */ /* 0x004fe40000000000 */
[----:B------:R-:W-:Y:S03]  /*6560*/  VIADD R90, R90, 0x1 ;  /* 0x000000015a5a7836 */ /* 0x000fe60000000000 */
[----:B-1----:R-:W-:Y:S07]  /*6570*/  PRMT R0, R0, 0x654, R5 ;  /* 0x0000065400007816 */ /* 0x002fee0000000005 */
[----:B------:R1:W2:Y:S04]  /*6580*/  @P1 LDS.128 R72, [R6+UR44+0x200] ;  /* 0x0002002c06481984 */ /* 0x0002a80008000c00 */
[----:B------:R1:W1:Y:S01]  /*6590*/  @P1 LDS.128 R76, [R4+0x210] ;  /* 0x00021000044c1984 */ /* 0x0002620000000c00 */
[C---:B------:R-:W-:Y:S01]  /*65a0*/  ISETP.NE.AND P1, PT, R90.reuse, 0x2, PT ;  /* 0x000000025a00780c */ /* 0x040fe20003f25270 */
[----:B------:R-:W-:Y:S01]  /*65b0*/  @!PT LDS RZ, [RZ] ;  /* 0x00000000fffff984 */ /* 0x000fe20000000800 */
[----:B------:R-:W-:Y:S01]  /*65c0*/  @!PT LDS RZ, [RZ] ;  /* 0x00000000fffff984 */ /* 0x000fe20000000800 */
[----:B------:R-:W-:Y:S01]  /*65d0*/  @!PT LDS RZ, [RZ] ;  /* 0x00000000fffff984 */ /* 0x000fe20000000800 */
[----:B------:R-:W-:Y:S01]  /*65e0*/  @!PT LDS RZ, [RZ] ;  /* 0x00000000fffff984 */ /* 0x000fe20000000800 */
[----:B------:R5:W-:Y:S06]  /*65f0*/  MEMBAR.ALL.CTA ;  /* 0x0000000000007992 */ /* 0x000bec0000008000 */
[----:B-----5:R-:W5:Y:S01]  /*6600*/  FENCE.VIEW.ASYNC.S ;  /* 0x00000000000073c6 */ /* 0x020f620000000000 */
[----:B------:R-:W-:Y:S01]  /*6610*/  SEL R90, R90, RZ, P1 ;  /* 0x000000ff5a5a7207 */ /* 0x000fe20000800000 */
[----:B-----5:R5:W-:Y:S02]  /*6620*/  SYNCS.ARRIVE.TRANS64.RED.A1T0 RZ, [R0+URZ], RZ ;  /* 0x000000ff00ff79a7 */ /* 0x020be400081004ff */
[----:B-----5:R-:W-:Y:S04]  /*6630*/  SEL R0, RZ, 0x1, P1 ;  /* 0x00000001ff007807 */ /* 0x020fe80000800000 */
[----:B--2---:R-:W-:Y:S02]  /*6640*/  LOP3.LUT R89, R89, R0, RZ, 0x3c, !PT ;  /* 0x0000000059597212 */ /* 0x004fe400078e3cff */
.L_x_108:
[----:B------:R-:W-:Y:S05]  /*6650*/  BSYNC B1 ;  /* 0x0000000000017941 */ /* 0x000fea0003800000 */
.L_x_107:
[----:B------:R-:W-:Y:S04]  /*6660*/  SHF.R.U32.HI R0, RZ, 0x15, R39 ;  /* 0x00000015ff007819 */ /* 0x000fe80000011627 */
[----:B------:R-:W-:Y:S01]  /*6670*/  LOP3.LUT P1, RZ, R0, 0x3, R85, 0x48, !PT ;  /* 0x0000000300ff7812 */ /* 0x000fe20007824855 */
[----:B------:R-:W-:Y:S01]  /*6680*/  @!UPT UIADD3 URZ, UPT, UPT, URZ, URZ, URZ ;  /* 0x000000fffffff290 */ /* 0x000fe2000fffe0ff */
[----:B----4-:R-:W-:Y:S11]  /*6690*/  @P0 BRA `(.L_x_112) ;  /* 0x0000000000080947 */ /* 0x010ff60003800000 */
[----:B------:R-:W2:Y:S02]  /*66a0*/  SYNCS.PHASECHK.TRANS64.TRYWAIT P0, [R100+URZ+0x160], R3 ;  /* 0x00016003640075a7 */ /* 0x000ea400080011ff */
[----:B--2---:R-:W-:Y:S05]  /*66b0*/  @!P0 BRA `(.L_x_113) ;  /* 0x0000002400dc8947 */ /* 0x004fea0003800000 */
.L_x_112:
[----:B------:R-:W-:Y:S05]  /*66c0*/  @!P1 BRA `(.L_x_114) ;  /* 0x0000000000409947 */ /* 0x000fea0003800000 */
[----:B------:R-:W4:Y:S01]  /*66d0*/  LDCU.64 UR8, c[0x4][0x70] ;  /* 0x01000e00ff0877ac */ /* 0x000f220008000a00 */
[----:B--2---:R-:W-:Y:S01]  /*66e0*/  MOV R3, 0x0 ;  /* 0x0000000000037802 */ /* 0x004fe20000000f00 */
[----:B------:R-:W-:Y:S02]  /*66f0*/  HFMA2 R12, -RZ, RZ, 0, 5.9604644775390625e-08 ;  /* 0x00000001ff0c7431 */ /* 0x000fe400000001ff */
[----:B------:R-:W-:Y:S02]  /*6700*/  IMAD.MOV.U32 R8, RZ, RZ, 0x192 ;  /* 0x00000192ff087424 */ /* 0x000fe400078e00ff */
[----:B------:R-:W-:Y:S01]  /*6710*/  IMAD.MOV.U32 R13, RZ, RZ, RZ ;  /* 0x000000ffff0d7224 */ /* 0x000fe200078e00ff */
[----:B------:R-:W2:Y:S01]  /*6720*/  LDCU.64 UR6, c[0x4][0x78] ;  /* 0x01000f00ff0677ac */ /* 0x000ea20008000a00 */
[----:B------:R-:W3:Y:S01]  /*6730*/  LDC.64 R2, c[0x4][R3] ;  /* 0x0100000003027b82 */ /* 0x000ee20000000a00 */
[----:B------:R-:W5:Y:S01]  /*6740*/  LDCU.64 UR4, c[0x4][0x10] ;  /* 0x01000200ff0477ac */ /* 0x000f620008000a00 */
[----:B----4-:R-:W-:Y:S01]  /*6750*/  MOV R5, UR9 ;  /* 0x0000000900057c02 */ /* 0x010fe20008000f00 */
[----:B-1----:R-:W-:Y:S01]  /*6760*/  IMAD.U32 R4, RZ, RZ, UR8 ;  /* 0x00000008ff047e24 */ /* 0x002fe2000f8e00ff */
[----:B--2---:R-:W-:Y:S01]  /*6770*/  MOV R7, UR7 ;  /* 0x0000000700077c02 */ /* 0x004fe20008000f00 */
[----:B------:R-:W-:Y:S01]  /*6780*/  IMAD.U32 R6, RZ, RZ, UR6 ;  /* 0x00000006ff067e24 */ /* 0x000fe2000f8e00ff */
[----:B-----5:R-:W-:Y:S01]  /*6790*/  MOV R11, UR5 ;  /* 0x00000005000b7c02 */ /* 0x020fe20008000f00 */
[----:B------:R-:W-:Y:S02]  /*67a0*/  IMAD.U32 R10, RZ, RZ, UR4 ;  /* 0x00000004ff0a7e24 */ /* 0x000fe4000f8e00ff */
[----:B------:R-:W-:Y:S07]  /*67b0*/  LEPC R20, `(.L_x_114) ;  /* 0x000000001014794e */ /* 0x000fee0000000000 */
[----:B---3--:R-:W-:Y:S05]  /*67c0*/  CALL.ABS.NOINC R2 ;  /* 0x0000000002007343 */ /* 0x008fea0003c00000 */
.L_x_114:
[-C--:B------:R-:W-:Y:S01]  /*67d0*/  F2FP.F16.E4M3.UNPACK_B R42, R72.reuse ;  /* 0x00000048ff2a723e */ /* 0x080fe200020006ff */
[----:B------:R-:W-:Y:S05]  /*67e0*/  WARPSYNC.ALL ;  /* 0x0000000000007948 */ /* 0x000fea0003800000 */
[----:B------:R-:W-:Y:S01]  /*67f0*/  R2UR UR4, R39 ;  /* 0x00000000270472ca */ /* 0x000fe200000e0000 */
[--C-:B------:R-:W-:Y:S01]  /*6800*/  HADD2.F32 R40, -RZ, R42.reuse.H0_H0 ;  /* 0x2000002aff287230 */ /* 0x100fe20000004100 */
[----:B------:R-:W-:Y:S01]  /*6810*/  F2FP.F16.E4M3.UNPACK_B R43, R72.H1 ;  /* 0x00000048ff2b723e */ /* 0x000fe200030006ff */
[----:B------:R-:W-:Y:S01]  /*6820*/  HADD2.F32 R42, -RZ, R42.H1_H1 ;  /* 0x3000002aff2a7230 */ /* 0x000fe20000004100 */
[-C--:B------:R-:W-:Y:S01]  /*6830*/  F2FP.F16.E4M3.UNPACK_B R45, R73.reuse ;  /* 0x00000049ff2d723e */ /* 0x080fe200020006ff */
[----:B------:R-:W-:Y:S01]  /*6840*/  BSSY.RECONVERGENT B0, `(.L_x_115) ;  /* 0x0000099000007945 */ /* 0x000fe20003800200 */
[----:B------:R-:W-:Y:S01]  /*6850*/  F2FP.F16.E4M3.UNPACK_B R47, R73.H1 ;  /* 0x00000049ff2f723e */ /* 0x000fe200030006ff */
[--C-:B------:R-:W-:Y:S01]  /*6860*/  HADD2.F32 R44, -RZ, R43.reuse.H0_H0 ;  /* 0x2000002bff2c7230 */ /* 0x100fe20000004100 */
[-C--:B------:R-:W-:Y:S01]  /*6870*/  F2FP.F16.E4M3.UNPACK_B R49, R74.reuse ;  /* 0x0000004aff31723e */ /* 0x080fe200020006ff */
[----:B------:R-:W-:Y:S01]  /*6880*/  HADD2.F32 R46, -RZ, R43.H1_H1 ;  /* 0x3000002bff2e7230 */ /* 0x000fe20000004100 */
[----:B------:R-:W-:Y:S01]  /*6890*/  F2FP.F16.E4M3.UNPACK_B R51, R74.H1 ;  /* 0x0000004aff33723e */ /* 0x000fe200030006ff */
[--C-:B------:R-:W-:Y:S01]  /*68a0*/  HADD2.F32 R43, -RZ, R45.reuse.H0_H0 ;  /* 0x2000002dff2b7230 */ /* 0x100fe20000004100 */
[-C--:B------:R-:W-:Y:S01]  /*68b0*/  F2FP.F16.E4M3.UNPACK_B R53, R75.reuse ;  /* 0x0000004bff35723e */ /* 0x080fe200020006ff */
[----:B-1----:R-:W-:Y:S01]  /*68c0*/  LDTM.16dp32bit_t0_t15.x32 R4, tmem[UR4] ;  /* 0x00000004000479ee */ /* 0x002fe20008a80000 */
[----:B------:R-:W3:Y:S01]  /*68d0*/  LDTM.16dp32bit_t16_t31.x32 R4, tmem[UR4+0x20] ;  /* 0x00002004000479ee */ /* 0x000ee20008aa0000 */
[----:B------:R-:W-:Y:S01]  /*68e0*/  ISETP.NE.AND P6, PT, R96, RZ, PT ;  /* 0x000000ff6000720c */ /* 0x000fe20003fc5270 */
[----:B------:R-:W-:Y:S01]  /*68f0*/  HADD2.F32 R48, -RZ, R45.H1_H1 ;  /* 0x3000002dff307230 */ /* 0x000fe20000004100 */
[----:B------:R-:W-:Y:S01]  /*6900*/  IADD3 R109, PT, PT, R71, UR44, RZ ;  /* 0x0000002c476d7c10 */ /* 0x000fe2000fffe0ff */
[----:B------:R-:W-:Y:S01]  /*6910*/  HADD2.F32 R52, -RZ, R49.H1_H1 ;  /* 0x30000031ff347230 */ /* 0x000fe20000004100 */
[----:B------:R-:W-:Y:S01]  /*6920*/  SHF.L.U32 R108, R88, 0x4, RZ ;  /* 0x00000004586c7819 */ /* 0x000fe200000006ff */
[----:B------:R-:W-:Y:S01]  /*6930*/  HADD2.F32 R56, -RZ, R53.H1_H1 ;  /* 0x30000035ff387230 */ /* 0x000fe20000004100 */
[----:B------:R-:W-:Y:S01]  /*6940*/  F2FP.F16.E4M3.UNPACK_B R55, R75.H1 ;  /* 0x0000004bff37723e */ /* 0x000fe200030006ff */
[--C-:B------:R-:W-:Y:S01]  /*6950*/  HADD2.F32 R45, -RZ, R47.reuse.H0_H0 ;  /* 0x2000002fff2d7230 */ /* 0x100fe20000004100 */
[----:B------:R-:W-:Y:S01]  /*6960*/  IADD3 R101, PT, PT, R109, R108, RZ ;  /* 0x0000006c6d657210 */ /* 0x000fe20007ffe0ff */
[----:B------:R-:W-:Y:S01]  /*6970*/  HADD2.F32 R50, -RZ, R47.H1_H1 ;  /* 0x3000002fff327230 */ /* 0x000fe20000004100 */
[-C--:B------:R-:W-:Y:S01]  /*6980*/  F2FP.F16.E4M3.UNPACK_B R57, R76.reuse ;  /* 0x0000004cff39723e */ /* 0x080fe200020006ff */
[----:B------:R-:W-:Y:S01]  /*6990*/  HADD2.F32 R47, -RZ, R49.H0_H0 ;  /* 0x20000031ff2f7230 */ /* 0x000fe20000004100 */
[----:B------:R-:W-:Y:S01]  /*69a0*/  F2FP.F16.E4M3.UNPACK_B R59, R76.H1 ;  /* 0x0000004cff3b723e */ /* 0x000fe200030006ff */
[----:B------:R-:W-:Y:S01]  /*69b0*/  HADD2.F32 R49, -RZ, R51.H0_H0 ;  /* 0x20000033ff317230 */ /* 0x000fe20000004100 */
[-C--:B------:R-:W-:Y:S01]  /*69c0*/  F2FP.F16.E4M3.UNPACK_B R61, R77.reuse ;  /* 0x0000004dff3d723e */ /* 0x080fe200020006ff */
[----:B------:R-:W-:Y:S01]  /*69d0*/  HADD2.F32 R60, -RZ, R57.H1_H1 ;  /* 0x30000039ff3c7230 */ /* 0x000fe20000004100 */
[----:B------:R-:W-:Y:S01]  /*69e0*/  F2FP.F16.E4M3.UNPACK_B R63, R77.H1 ;  /* 0x0000004dff3f723e */ /* 0x000fe200030006ff */
[----:B------:R-:W-:Y:S01]  /*69f0*/  HADD2.F32 R54, -RZ, R51.H1_H1 ;  /* 0x30000033ff367230 */ /* 0x000fe20000004100 */
[-C--:B------:R-:W-:Y:S01]  /*6a00*/  F2FP.F16.E4M3.UNPACK_B R65, R78.reuse ;  /* 0x0000004eff41723e */ /* 0x080fe200020006ff */
[----:B------:R-:W-:Y:S01]  /*6a10*/  HADD2.F32 R51, -RZ, R53.H0_H0 ;  /* 0x20000035ff337230 */ /* 0x000fe20000004100 */
[----:B------:R-:W-:Y:S01]  /*6a20*/  F2FP.F16.E4M3.UNPACK_B R67, R78.H1 ;  /* 0x0000004eff43723e */ /* 0x000fe200030006ff */
[----:B------:R-:W-:Y:S01]  /*6a30*/  HADD2.F32 R64, -RZ, R61.H1_H1 ;  /* 0x3000003dff407230 */ /* 0x000fe20000004100 */
[----:B------:R-:W-:Y:S01]  /*6a40*/  ISETP.NE.AND P0, PT, R95, RZ, PT ;  /* 0x000000ff5f00720c */ /* 0x000fe20003f05270 */
[C---:B---3--:R-:W-:Y:S01]  /*6a50*/  FMUL R0, R38.reuse, R4 ;  /* 0x0000000426007220 */ /* 0x048fe20000400000 */
[C---:B------:R-:W-:Y:S01]  /*6a60*/  FMUL R2, R38.reuse, R5 ;  /* 0x0000000526027220 */ /* 0x040fe20000400000 */
[C---:B------:R-:W-:Y:S01]  /*6a70*/  FMUL R4, R38.reuse, R8 ;  /* 0x0000000826047220 */ /* 0x040fe20000400000 */
[C---:B------:R-:W-:Y:S01]  /*6a80*/  FMUL R5, R38.reuse, R9 ;  /* 0x0000000926057220 */ /* 0x040fe20000400000 */
[C---:B------:R-:W-:Y:S01]  /*6a90*/  FFMA R0, R41.reuse, R40, R0 ;  /* 0x0000002829007223 */ /* 0x040fe20000000000 */
[C---:B------:R-:W-:Y:S01]  /*6aa0*/  FFMA R2, R41.reuse, R42, R2 ;  /* 0x0000002a29027223 */ /* 0x040fe20000000002 */
[C---:B------:R-:W-:Y:S01]  /*6ab0*/  FMUL R8, R38.reuse, R12 ;  /* 0x0000000c26087220 */ /* 0x040fe20000400000 */
[C---:B------:R-:W-:Y:S01]  /*6ac0*/  FMUL R9, R38.reuse, R13 ;  /* 0x0000000d26097220 */ /* 0x040fe20000400000 */
[C---:B------:R-:W-:Y:S01]  /*6ad0*/  FMUL R12, R38.reuse, R16 ;  /* 0x00000010260c7220 */ /* 0x040fe20000400000 */
[C---:B------:R-:W-:Y:S01]  /*6ae0*/  FMUL R13, R38.reuse, R17 ;  /* 0x00000011260d7220 */ /* 0x040fe20000400000 */
[C---:B------:R-:W-:Y:S01]  /*6af0*/  FMUL R16, R38.reuse, R20 ;  /* 0x0000001426107220 */ /* 0x040fe20000400000 */
[C---:B------:R-:W-:Y:S01]  /*6b00*/  FMUL R17, R38.reuse, R21 ;  /* 0x0000001526117220 */ /* 0x040fe20000400000 */
[C---:B------:R-:W-:Y:S01]  /*6b10*/  FMUL R20, R38.reuse, R24 ;  /* 0x0000001826147220 */ /* 0x040fe20000400000 */
[C---:B------:R-:W-:Y:S01]  /*6b20*/  FMUL R21, R38.reuse, R25 ;  /* 0x0000001926157220 */ /* 0x040fe20000400000 */
[----:B------:R-:W-:Y:S02]  /*6b30*/  HADD2.F32 R68, -RZ, R65.H1_H1 ;  /* 0x30000041ff447230 */ /* 0x000fe40000004100 */
[C---:B------:R-:W-:Y:S01]  /*6b40*/  FMUL R24, R38.reuse, R28 ;  /* 0x0000001c26187220 */ /* 0x040fe20000400000 */
[C---:B------:R-:W-:Y:S01]  /*6b50*/  FMUL R25, R38.reuse, R29 ;  /* 0x0000001d26197220 */ /* 0x040fe20000400000 */
[C---:B------:R-:W-:Y:S01]  /*6b60*/  FMUL R28, R38.reuse, R32 ;  /* 0x00000020261c7220 */ /* 0x040fe20000400000 */
[C---:B------:R-:W-:Y:S01]  /*6b70*/  FMUL R29, R38.reuse, R33 ;  /* 0x00000021261d7220 */ /* 0x040fe20000400000 */
[C---:B--2---:R-:W-:Y:S01]  /*6b80*/  FMUL R3, R38.reuse, R6 ;  /* 0x0000000626037220 */ /* 0x044fe20000400000 */
[C---:B------:R-:W-:Y:S01]  /*6b90*/  FMUL R7, R38.reuse, R7 ;  /* 0x0000000726077220 */ /* 0x040fe20000400000 */
[C---:B------:R-:W-:Y:S01]  /*6ba0*/  FMUL R6, R38.reuse, R10 ;  /* 0x0000000a26067220 */ /* 0x040fe20000400000 */
[C---:B------:R-:W-:Y:S01]  /*6bb0*/  FMUL R11, R38.reuse, R11 ;  /* 0x0000000b260b7220 */ /* 0x040fe20000400000 */
[C---:B------:R-:W-:Y:S01]  /*6bc0*/  FFMA R3, R41.reuse, R44, R3 ;  /* 0x0000002c29037223 */ /* 0x040fe20000000003 */
[C---:B------:R-:W-:Y:S01]  /*6bd0*/  FFMA R7, R41.reuse, R46, R7 ;  /* 0x0000002e29077223 */ /* 0x040fe20000000007 */
[C---:B------:R-:W-:Y:S01]  /*6be0*/  FFMA R4, R41.reuse, R43, R4 ;  /* 0x0000002b29047223 */ /* 0x040fe20000000004 */
[----:B------:R-:W-:Y:S01]  /*6bf0*/  F2FP.F16.E4M3.UNPACK_B R40, R79 ;  /* 0x0000004fff28723e */ /* 0x000fe200020006ff */
[C---:B------:R-:W-:Y:S01]  /*6c00*/  FFMA R5, R41.reuse, R48, R5 ;  /* 0x0000003029057223 */ /* 0x040fe20000000005 */
[C---:B------:R-:W-:Y:S01]  /*6c10*/  FFMA R6, R41.reuse, R45, R6 ;  /* 0x0000002d29067223 */ /* 0x040fe20000000006 */
[----:B------:R-:W-:Y:S01]  /*6c20*/  F2FP.F16.E4M3.UNPACK_B R42, R79.H1 ;  /* 0x0000004fff2a723e */ /* 0x000fe200030006ff */
[C---:B------:R-:W-:Y:S01]  /*6c30*/  FFMA R11, R41.reuse, R50, R11 ;  /* 0x00000032290b7223 */ /* 0x040fe2000000000b */
[----:B------:R-:W-:Y:S01]  /*6c40*/  FFMA R8, R41, R47, R8 ;  /* 0x0000002f29087223 */ /* 0x000fe20000000008 */
[----:B------:R-:W-:Y:S01]  /*6c50*/  F2FP.SATFINITE.E4M3.F32.PACK_AB_MERGE_C R97, R7, R3, RZ ;  /* 0x000000030761723e */ /* 0x000fe200048070ff */
[C---:B------:R-:W-:Y:S01]  /*6c60*/  FFMA R9, R41.reuse, R52, R9 ;  /* 0x0000003429097223 */ /* 0x040fe20000000009 */
[----:B------:R-:W-:Y:S01]  /*6c70*/  FMUL R10, R38, R14 ;  /* 0x0000000e260a7220 */ /* 0x000fe20000400000 */
[----:B------:R-:W-:Y:S01]  /*6c80*/  LEA R109, R90, UR44, 0x3 ;  /* 0x0000002c5a6d7c11 */ /* 0x000fe2000f8e18ff */
[----:B------:R-:W-:Y:S01]  /*6c90*/  FMUL R15, R38, R15 ;  /* 0x0000000f260f7220 */ /* 0x000fe20000400000 */
[--C-:B------:R-:W-:Y:S01]  /*6ca0*/  HADD2.F32 R53, -RZ, R55.reuse.H0_H0 ;  /* 0x20000037ff357230 */ /* 0x100fe20000004100 */
[----:B------:R-:W-:Y:S01]  /*6cb0*/  F2FP.SATFINITE.E4M3.F32.PACK_AB_MERGE_C R96, R2, R0, R97 ;  /* 0x000000000260723e */ /* 0x000fe20004807061 */
[----:B------:R-:W-:Y:S01]  /*6cc0*/  FFMA R10, R41, R49, R10 ;  /* 0x00000031290a7223 */ /* 0x000fe2000000000a */
[----:B------:R-:W-:Y:S01]  /*6cd0*/  F2FP.SATFINITE.E4M3.F32.PACK_AB_MERGE_C R97, R11, R6, RZ ;  /* 0x000000060b61723e */ /* 0x000fe200048070ff */
[C---:B------:R-:W-:Y:S01]  /*6ce0*/  FFMA R15, R41.reuse, R54, R15 ;  /* 0x00000036290f7223 */ /* 0x040fe2000000000f */
[C---:B------:R-:W-:Y:S01]  /*6cf0*/  FFMA R12, R41.reuse, R51, R12 ;  /* 0x00000033290c7223 */ /* 0x040fe2000000000c */
[----:B------:R-:W-:Y:S01]  /*6d00*/  FFMA R13, R41, R56, R13 ;  /* 0x00000038290d7223 */ /* 0x000fe2000000000d */
[----:B------:R-:W-:Y:S01]  /*6d10*/  F2FP.SATFINITE.E4M3.F32.PACK_AB_MERGE_C R97, R5, R4, R97 ;  /* 0x000000040561723e */ /* 0x000fe20004807061 */
[----:B------:R-:W-:Y:S01]  /*6d20*/  HADD2.F32 R58, -RZ, R55.H1_H1 ;  /* 0x30000037ff3a7230 */ /* 0x000fe20000004100 */
[----:B------:R-:W-:Y:S01]  /*6d30*/  F2FP.SATFINITE.E4M3.F32.PACK_AB_MERGE_C R98, R15, R10, RZ ;  /* 0x0000000a0f62723e */ /* 0x000fe200048070ff */
[----:B------:R-:W-:Y:S02]  /*6d40*/  HADD2.F32 R55, -RZ, R57.H0_H0 ;  /* 0x20000039ff377230 */ /* 0x000fe40000004100 */
[C---:B------:R-:W-:Y:S01]  /*6d50*/  FMUL R14, R38.reuse, R18 ;  /* 0x00000012260e7220 */ /* 0x040fe20000400000 */
[C---:B------:R-:W-:Y:S01]  /*6d60*/  FMUL R19, R38.reuse, R19 ;  /* 0x0000001326137220 */ /* 0x040fe20000400000 */
[--C-:B------:R-:W-:Y:S02]  /*6d70*/  HADD2.F32 R57, -RZ, R59.reuse.H0_H0 ;  /* 0x2000003bff397230 */ /* 0x100fe40000004100 */
[C---:B------:R-:W-:Y:S01]  /*6d80*/  FMUL R18, R38.reuse, R22 ;  /* 0x0000001626127220 */ /* 0x040fe20000400000 */
[C---:B------:R-:W-:Y:S01]  /*6d90*/  FFMA R14, R41.reuse, R53, R14 ;  /* 0x00000035290e7223 */ /* 0x040fe2000000000e */
[----:B------:R-:W-:Y:S02]  /*6da0*/  HADD2.F32 R62, -RZ, R59.H1_H1 ;  /* 0x3000003bff3e7230 */ /* 0x000fe40000004100 */
[C---:B------:R-:W-:Y:S01]  /*6db0*/  FFMA R19, R41.reuse, R58, R19 ;  /* 0x0000003a29137223 */ /* 0x040fe20000000013 */
[----:B------:R-:W-:Y:S02]  /*6dc0*/  HADD2.F32 R59, -RZ, R61.H0_H0 ;  /* 0x2000003dff3b7230 */ /* 0x000fe40000004100 */
[C---:B------:R-:W-:Y:S01]  /*6dd0*/  FMUL R23, R38.reuse, R23 ;  /* 0x0000001726177220 */ /* 0x040fe20000400000 */
[C---:B------:R-:W-:Y:S01]  /*6de0*/  FFMA R16, R41.reuse, R55, R16 ;  /* 0x0000003729107223 */ /* 0x040fe20000000010 */
[C---:B------:R-:W-:Y:S01]  /*6df0*/  FFMA R17, R41.reuse, R60, R17 ;  /* 0x0000003c29117223 */ /* 0x040fe20000000011 */
[--C-:B------:R-:W-:Y:S02]  /*6e00*/  HADD2.F32 R61, -RZ, R63.reuse.H0_H0 ;  /* 0x2000003fff3d7230 */ /* 0x100fe40000004100 */
[C---:B------:R-:W-:Y:S01]  /*6e10*/  FFMA R18, R41.reuse, R57, R18 ;  /* 0x0000003929127223 */ /* 0x040fe20000000012 */
[----:B------:R-:W-:Y:S02]  /*6e20*/  HADD2.F32 R66, -RZ, R63.H1_H1 ;  /* 0x3000003fff427230 */ /* 0x000fe40000004100 */
[C---:B------:R-:W-:Y:S01]  /*6e30*/  FMUL R22, R38.reuse, R26 ;  /* 0x0000001a26167220 */ /* 0x040fe20000400000 */
[----:B------:R-:W-:Y:S02]  /*6e40*/  HADD2.F32 R63, -RZ, R65.H0_H0 ;  /* 0x20000041ff3f7230 */ /* 0x000fe40000004100 */
[C---:B------:R-:W-:Y:S01]  /*6e50*/  FFMA R23, R41.reuse, R62, R23 ;  /* 0x0000003e29177223 */ /* 0x040fe20000000017 */
[C---:B------:R-:W-:Y:S01]  /*6e60*/  FMUL R27, R38.reuse, R27 ;  /* 0x0000001b261b7220 */ /* 0x040fe20000400000 */
[C---:B------:R-:W-:Y:S01]  /*6e70*/  FFMA R20, R41.reuse, R59, R20 ;  /* 0x0000003b29147223 */ /* 0x040fe20000000014 */
[C---:B------:R-:W-:Y:S01]  /*6e80*/  FFMA R21, R41.reuse, R64, R21 ;  /* 0x0000004029157223 */ /* 0x040fe20000000015 */
[--C-:B------:R-:W-:Y:S02]  /*6e90*/  HADD2.F32 R65, -RZ, R67.reuse.H0_H0 ;  /* 0x20000043ff417230 */ /* 0x100fe40000004100 */
[C---:B------:R-:W-:Y:S01]  /*6ea0*/  FFMA R22, R41.reuse, R61, R22 ;  /* 0x0000003d29167223 */ /* 0x040fe20000000016 */
[----:B------:R-:W-:Y:S02]  /*6eb0*/  HADD2.F32 R70, -RZ, R67.H1_H1 ;  /* 0x30000043ff467230 */ /* 0x000fe40000004100 */
[C---:B------:R-:W-:Y:S01]  /*6ec0*/  FMUL R26, R38.reuse, R30 ;  /* 0x0000001e261a7220 */ /* 0x040fe20000400000 */
[--C-:B------:R-:W-:Y:S02]  /*6ed0*/  HADD2.F32 R67, -RZ, R40.reuse.H0_H0 ;  /* 0x20000028ff437230 */ /* 0x100fe40000004100 */
[C---:B------:R-:W-:Y:S01]  /*6ee0*/  FFMA R27, R41.reuse, R66, R27 ;  /* 0x00000042291b7223 */ /* 0x040fe2000000001b */
[C---:B------:R-:W-:Y:S01]  /*6ef0*/  FMUL R31, R38.reuse, R31 ;  /* 0x0000001f261f7220 */ /* 0x040fe20000400000 */
[C---:B------:R-:W-:Y:S01]  /*6f00*/  FFMA R24, R41.reuse, R63, R24 ;  /* 0x0000003f29187223 */ /* 0x040fe20000000018 */
[----:B------:R-:W-:Y:S02]  /*6f10*/  HADD2.F32 R40, -RZ, R40.H1_H1 ;  /* 0x30000028ff287230 */ /* 0x000fe40000004100 */
[C---:B------:R-:W-:Y:S01]  /*6f20*/  FFMA R25, R41.reuse, R68, R25 ;  /* 0x0000004429197223 */ /* 0x040fe20000000019 */
[--C-:B------:R-:W-:Y:S02]  /*6f30*/  HADD2.F32 R69, -RZ, R42.reuse.H0_H0 ;  /* 0x2000002aff457230 */ /* 0x100fe40000004100 */
[C---:B------:R-:W-:Y:S01]  /*6f40*/  FFMA R26, R41.reuse, R65, R26 ;  /* 0x00000041291a7223 */ /* 0x040fe2000000001a */
[----:B------:R-:W-:Y:S02]  /*6f50*/  HADD2.F32 R42, -RZ, R42.H1_H1 ;  /* 0x3000002aff2a7230 */ /* 0x000fe40000004100 */
[C---:B------:R-:W-:Y:S01]  /*6f60*/  FMUL R30, R38.reuse, R34 ;  /* 0x00000022261e7220 */ /* 0x040fe20000400000 */
[----:B------:R-:W-:Y:S01]  /*6f70*/  FFMA R31, R41, R70, R31 ;  /* 0x00000046291f7223 */ /* 0x000fe2000000001f */
[----:B------:R-:W-:Y:S01]  /*6f80*/  FMUL R35, R38, R35 ;  /* 0x0000002326237220 */ /* 0x000fe20000400000 */
[----:B------:R-:W-:Y:S01]  /*6f90*/  F2FP.SATFINITE.E4M3.F32.PACK_AB_MERGE_C R99, R19, R14, RZ ;  /* 0x0000000e1363723e */ /* 0x000fe200048070ff */
[C---:B------:R-:W-:Y:S01]  /*6fa0*/  FFMA R28, R41.reuse, R67, R28 ;  /* 0x00000043291c7223 */ /* 0x040fe2000000001c */
[C---:B------:R-:W-:Y:S01]  /*6fb0*/  FFMA R29, R41.reuse, R40, R29 ;  /* 0x00000028291d7223 */ /* 0x040fe2000000001d */
[C---:B------:R-:W-:Y:S01]  /*6fc0*/  FFMA R30, R41.reuse, R69, R30 ;  /* 0x00000045291e7223 */ /* 0x040fe2000000001e */
[----:B------:R-:W-:Y:S01]  /*6fd0*/  FFMA R35, R41, R42, R35 ;  /* 0x0000002a29237223 */ /* 0x000fe20000000023 */
[----:B------:R-:W-:Y:S02]  /*6fe0*/  F2FP.SATFINITE.E4M3.F32.PACK_AB_MERGE_C R98, R9, R8, R98 ;  /* 0x000000080962723e */ /* 0x000fe40004807062 */
[----:B------:R-:W-:Y:S02]  /*6ff0*/  F2FP.SATFINITE.E4M3.F32.PACK_AB_MERGE_C R99, R13, R12, R99 ;  /* 0x0000000c0d63723e */ /* 0x000fe40004807063 */
[----:B------:R-:W-:Y:S02]  /*7000*/  F2FP.SATFINITE.E4M3.F32.PACK_AB_MERGE_C R104, R23, R18, RZ ;  /* 0x000000121768723e */ /* 0x000fe400048070ff */
[----:B------:R-:W-:Y:S01]  /*7010*/  F2FP.SATFINITE.E4M3.F32.PACK_AB_MERGE_C R105, R27, R22, RZ ;  /* 0x000000161b69723e */ /* 0x000fe200048070ff */
[----:B------:R1:W-:Y:S01]  /*7020*/  STS.128 [R71+UR44+0x2200], R96 ;  /* 0x0022006047007988 */ /* 0x0003e20008000c2c */
[----:B------:R-:W-:Y:S02]  /*7030*/  F2FP.SATFINITE.E4M3.F32.PACK_AB_MERGE_C R110, R31, R26, RZ ;  /* 0x0000001a1f6e723e */ /* 0x000fe400048070ff */
[----:B------:R-:W-:Y:S02]  /*7040*/  F2FP.SATFINITE.E4M3.F32.PACK_AB_MERGE_C R111, R35, R30, RZ ;  /* 0x0000001e236f723e */ /* 0x000fe400048070ff */
[----:B------:R-:W-:Y:S02]  /*7050*/  F2FP.SATFINITE.E4M3.F32.PACK_AB_MERGE_C R104, R17, R16, R104 ;  /* 0x000000101168723e */ /* 0x000fe40004807068 */
[----:B------:R-:W-:Y:S02]  /*7060*/  F2FP.SATFINITE.E4M3.F32.PACK_AB_MERGE_C R105, R21, R20, R105 ;  /* 0x000000141569723e */ /* 0x000fe40004807069 */
[----:B------:R-:W-:Y:S02]  /*7070*/  F2FP.SATFINITE.E4M3.F32.PACK_AB_MERGE_C R106, R25, R24, R110 ;  /* 0x00000018196a723e */ /* 0x000fe4000480706e */
[----:B------:R-:W-:Y:S02]  /*7080*/  F2FP.SATFINITE.E4M3.F32.PACK_AB_MERGE_C R107, R29, R28, R111 ;  /* 0x0000001c1d6b723e */ /* 0x000fe4000480706f */
[----:B------:R-:W-:Y:S03]  /*7090*/  @P6 SHF.L.U32 R110, R89, 0x1f, RZ ;  /* 0x0000001f596e6819 */ /* 0x000fe600000006ff */
[----:B------:R1:W-:Y:S01]  /*70a0*/  STS.128 [R101+0x2210], R104 ;  /* 0x0022106865007388 */ /* 0x0003e20000000c00 */
[----:B------:R-:W-:Y:S01]  /*70b0*/  @!PT LDS RZ, [RZ] ;  /* 0x00000000fffff984 */ /* 0x000fe20000000800 */
[----:B------:R-:W-:Y:S01]  /*70c0*/  @!PT LDS RZ, [RZ] ;  /* 0x00000000fffff984 */ /* 0x000fe20000000800 */
[----:B------:R-:W-:Y:S01]  /*70d0*/  @!PT LDS RZ, [RZ] ;  /* 0x00000000fffff984 */ /* 0x000fe20000000800 */
[----:B------:R-:W-:Y:S01]  /*70e0*/  @!PT LDS RZ, [RZ] ;  /* 0x00000000fffff984 */ /* 0x000fe20000000800 */
[----:B------:R2:W-:Y:S07]  /*70f0*/  MEMBAR.ALL.CTA ;  /* 0x0000000000007992 */ /* 0x0005ee0000008000 */
[----:B--2---:R-:W2:Y:S02]  /*7100*/  FENCE.VIEW.ASYNC.S ;  /* 0x00000000000073c6 */ /* 0x004ea40000000000 */
[----:B--2---:R-:W-:Y:S06]  /*7110*/  BAR.SYNC.DEFER_BLOCKING 0x1, 0x80 ;  /* 0x0042000000007b1d */ /* 0x004fec0000010000 */
[----:B------:R-:W-:Y:S05]  /*7120*/  @P0 BRA `(.L_x_116) ;  /* 0x0000000000280947 */ /* 0x000fea0003800000 */
[----:B------:R-:W2:Y:S01]  /*7130*/  LDCU.64 UR6, c[0x0][0x348] ;  /* 0x00006900ff0677ac */ /* 0x000ea20008000a00 */
[----:B------:R-:W-:Y:S01]  /*7140*/  UIADD3 UR4, UPT, UPT, UR44, 0x2200, URZ ;  /* 0x000022002c047890 */ /* 0x000fe2000fffe0ff */
[----:B------:R-:W-:Y:S05]  /*7150*/  UMOV UR51, UR36 ;  /* 0x0000002400337c82 */ /* 0x000fea0008000000 */
[----:B------:R-:W-:Y:S04]  /*7160*/  MOV R94, UR4 ;  /* 0x00000004005e7c02 */ /* 0x000fe80008000f00 */
[----:B------:R-:W-:Y:S01]  /*7170*/  R2UR UR48, R94 ;  /* 0x000000005e3072ca */ /* 0x000fe200000e0000 */
[----:B--2---:R-:W-:Y:S04]  /*7180*/  UIADD3 UR4, UP0, UPT, UR6, 0x680, URZ ;  /* 0x0000068006047890 */ /* 0x004fe8000ff1e0ff */
[----:B------:R-:W-:Y:S09]  /*7190*/  UIADD3.X UR5, UPT, UPT, URZ, UR7, URZ, UP0, !UPT ;  /* 0x00000007ff057290 */ /* 0x000ff200087fe4ff */
[----:B------:R2:W-:Y:S01]  /*71a0*/  UTMASTG.3D [UR48], [UR4] ;  /* 0x00000030040073b5 */ /* 0x0005e20008010000 */
[----:B------:R0:W-:Y:S01]  /*71b0*/  UTMACMDFLUSH ;  /* 0x00000000000079b7 */ /* 0x0001e20000000000 */
[----:B--2---:R-:W-:Y:S04]  /*71c0*/  DEPBAR.LE SB0, 0x1 ;  /* 0x000080400000791a */ /* 0x004fe80000000000 */
.L_x_116:
[----:B------:R-:W-:Y:S05]  /*71d0*/  BSYNC.RECONVERGENT B0 ;  /* 0x0000000000007941 */ /* 0x000fea0003800200 */
.L_x_115:
[----:B------:R-:W-:Y:S06]  /*71e0*/  BAR.SYNC.DEFER_BLOCKING 0x1, 0x80 ;  /* 0x0042000000007b1d */ /* 0x000fec0000010000 */
[----:B------:R-:W2:Y:S01]  /*71f0*/  @P6 SYNCS.PHASECHK.TRANS64.TRYWAIT P0, [R109+URZ+0x110], R110 ;  /* 0x0001106e6d0065a7 */ /* 0x000ea200080011ff */
[----:B------:R-:W-:Y:S01]  /*7200*/  BSSY B1, `(.L_x_117) ;  /* 0x0000020000017945 */ /* 0x000fe20003800000 */
[----:B--2---:R-:W-:Y:S03]  /*7210*/  @P6 SEL R102, RZ, 0x1, !P0 ;  /* 0x00000001ff666807 */ /* 0x004fe60004000000 */
[----:B------:R-:W-:Y:S05]  /*7220*/  @!P6 BRA `(.L_x_118) ;  /* 0x000000000074e947 */ /* 0x000fea0003800000 */
[----:B------:R-:W-:Y:S01]  /*7230*/  ISETP.NE.AND P1, PT, R103, RZ, PT ;  /* 0x000000ff6700720c */ /* 0x000fe20003f25270 */
[----:B------:R-:W2:Y:S01]  /*7240*/  S2R R0, SR_CgaCtaId ;  /* 0x0000000000007919 */ /* 0x000ea20000008800 */
[----:B------:R-:W-:Y:S01]  /*7250*/  ISETP.NE.AND P0, PT, R102, RZ, PT ;  /* 0x000000ff6600720c */ /* 0x000fe20003f05270 */
[----:B------:R-:W-:Y:S10]  /*7260*/  BSSY B0, `(.L_x_119) ;  /* 0x0000008000007945 */ /* 0x000ff40003800000 */
[----:B------:R-:W-:Y:S05]  /*7270*/  @P1 IMAD R2, R90, 0x1000, R71 ;  /* 0x000010005a021824 */ /* 0x000fea00078e0247 */
[----:B------:R-:W-:Y:S05]  /*7280*/  @P1 IADD3 R3, PT, PT, R2, UR44, RZ ;  /* 0x0000002c02031c10 */ /* 0x000fea000fffe0ff */
[----:B------:R-:W-:Y:S01]  /*7290*/  @P1 IMAD.IADD R3, R3, 0x1, R108 ;  /* 0x0000000103031824 */ /* 0x000fe200078e026c */
[----:B------:R-:W-:Y:S06]  /*72a0*/  @P0 BRA `(.L_x_120) ;  /* 0x00000000000c0947 */ /* 0x000fec0003800000 */
[----:B------:R-:W-:Y:S04]  /*72b0*/  SHF.L.U32 R4, R89, 0x1f, RZ ;  /* 0x0000001f59047819 */ /* 0x000fe800000006ff */
[----:B------:R-:W3:Y:S02]  /*72c0*/  SYNCS.PHASECHK.TRANS64.TRYWAIT P0, [R109+URZ+0x110], R4 ;  /* 0x000110046d0075a7 */ /* 0x000ee400080011ff */
[----:B---3--:R-:W-:Y:S05]  /*72d0*/  @!P0 BRA `(.L_x_121) ;  /* 0x0000001800e88947 */ /* 0x008fea0003800000 */
.L_x_120:
[----:B------:R-:W-:Y:S05]  /*72e0*/  BSYNC B0 ;  /* 0x0000000000007941 */ /* 0x000fea0003800000 */
.L_x_119:
[----:B------:R-:W-:Y:S01]  /*72f0*/  ISETP.NE.AND P0, PT, R103, RZ, PT ;  /* 0x000000ff6700720c */ /* 0x000fe20003f05270 */
[----:B---3--:R-:W-:Y:S02]  /*7300*/  VIADD R109, R109, 0x120 ;  /* 0x000001206d6d7836 */ /* 0x008fe40000000000 */
[----:B------:R-:W-:Y:S03]  /*7310*/  VIADD R90, R90, 0x1 ;  /* 0x000000015a5a7836 */ /* 0x000fe60000000000 */
[----:B--2---:R-:W-:Y:S07]  /*7320*/  PRMT R0, R0, 0x654, R109 ;  /* 0x0000065400007816 */ /* 0x004fee000000006d */
[----:B------:R2:W3:Y:S04]  /*7330*/  @P0 LDS.128 R72, [R2+UR44+0x200] ;  /* 0x0002002c02480984 */ /* 0x0004e80008000c00 */
[----:B------:R2:W4:Y:S01]  /*7340*/  @P0 LDS.128 R76, [R3+0x210] ;  /* 0x00021000034c0984 */ /* 0x0005220000000c00 */
        /* <DEDUP_REMOVED lines=10> */
[----:B--23--:R-:W-:Y:S02]  /*73f0*/  LOP3.LUT R89, R89, R0, RZ, 0x3c, !PT ;  /* 0x0000000059597212 */ /* 0x00cfe400078e3cff */
.L_x_118:
[----:B------:R-:W-:Y:S05]  /*7400*/  BSYNC B1 ;  /* 0x0000000000017941 */ /* 0x000fea0003800000 */
.L_x_117:
[----:B------:R-:W-:Y:S05]  /*7410*/  VIADD R0, R39, 0x40 ;  /* 0x0000004027007836 */ /* 0x000fea0000000000 */
[----:B------:R-:W-:Y:S04]  /*7420*/  SHF.R.U32.HI R0, RZ, 0x15, R0 ;  /* 0x00000015ff007819 */ /* 0x000fe80000011600 */
[----:B------:R-:W-:Y:S11]  /*7430*/  LOP3.LUT P0, RZ, R0, 0x3, R85, 0x48, !PT ;  /* 0x0000000300ff7812 */ /* 0x000ff60007804855 */
[----:B------:R-:W-:Y:S02]  /*7440*/  @!UPT UIADD3 URZ, UPT, UPT, URZ, URZ, URZ ;  /* 0x000000fffffff290 */ /* 0x000fe4000fffe0ff */
[----:B------:R-:W-:Y:S05]  /*7450*/  @!P0 BRA `(.L_x_122) ;  /* 0x0000000000408947 */ /* 0x000fea0003800000 */
[----:B------:R-:W2:Y:S01]  /*7460*/  LDCU.64 UR8, c[0x4][0x70] ;  /* 0x01000e00ff0877ac */ /* 0x000ea20008000a00 */
[----:B------:R-:W-:Y:S01]  /*7470*/  MOV R3, 0x0 ;  /* 0x0000000000037802 */ /* 0x000fe20000000f00 */
[----:B------:R-:W-:Y:S02]  /*7480*/  HFMA2 R12, -RZ, RZ, 0, 5.9604644775390625e-08 ;  /* 0x00000001ff0c7431 */ /* 0x000fe400000001ff */
[----:B------:R-:W-:Y:S02]  /*7490*/  IMAD.MOV.U32 R8, RZ, RZ, 0x192 ;  /* 0x00000192ff087424 */ /* 0x000fe400078e00ff */
[----:B------:R-:W-:Y:S01]  /*74a0*/  IMAD.MOV.U32 R13, RZ, RZ, RZ ;  /* 0x000000ffff0d7224 */ /* 0x000fe200078e00ff */
[----:B------:R-:W3:Y:S01]  /*74b0*/  LDCU.64 UR6, c[0x4][0x78] ;  /* 0x01000f00ff0677ac */ /* 0x000ee20008000a00 */
[----:B------:R-:W1:Y:S01]  /*74c0*/  LDC.64 R2, c[0x4][R3] ;  /* 0x0100000003027b82 */ /* 0x000e620000000a00 */
[----:B------:R-:W5:Y:S01]  /*74d0*/  LDCU.64 UR4, c[0x4][0x10] ;  /* 0x01000200ff0477ac */ /* 0x000f620008000a00 */
[----:B--2---:R-:W-:Y:S01]  /*74e0*/  MOV R5, UR9 ;  /* 0x0000000900057c02 */ /* 0x004fe20008000f00 */
[----:B------:R-:W-:Y:S01]  /*74f0*/  IMAD.U32 R4, RZ, RZ, UR8 ;  /* 0x00000008ff047e24 */ /* 0x000fe2000f8e00ff */
[----:B---3--:R-:W-:Y:S01]  /*7500*/  MOV R7, UR7 ;  /* 0x0000000700077c02 */ /* 0x008fe20008000f00 */
[----:B------:R-:W-:Y:S01]  /*7510*/  IMAD.U32 R6, RZ, RZ, UR6 ;  /* 0x00000006ff067e24 */ /* 0x000fe2000f8e00ff */
[----:B-----5:R-:W-:Y:S01]  /*7520*/  MOV R11, UR5 ;  /* 0x00000005000b7c02 */ /* 0x020fe20008000f00 */
[----:B------:R-:W-:Y:S02]  /*7530*/  IMAD.U32 R10, RZ, RZ, UR4 ;  /* 0x00000004ff0a7e24 */ /* 0x000fe4000f8e00ff */
[----:B------:R-:W-:Y:S07]  /*7540*/  LEPC R20, `(.L_x_122) ;  /* 0x000000001014794e */ /* 0x000fee0000000000 */
[----:B-1--4-:R-:W-:Y:S05]  /*7550*/  CALL.ABS.NOINC R2 ;  /* 0x0000000002007343 */ /* 0x012fea0003c00000 */
.L_x_122:
[----:B------:R-:W-:Y:S01]  /*7560*/  ISETP.NE.AND P0, PT, R95, RZ, PT ;  /* 0x000000ff5f00720c */ /* 0x000fe20003f05270 */
[----:B------:R-:W-:Y:S05]  /*7570*/  WARPSYNC.ALL ;  /* 0x0000000000007948 */ /* 0x000fea0003800000 */
[----:B------:R-:W-:Y:S01]  /*7580*/  R2UR UR4, R39 ;  /* 0x00000000270472ca */ /* 0x000fe200000e0000 */
[----:B------:R-:W2:Y:S01]  /*7590*/  S2UR UR6, SR_CgaCtaId ;  /* 0x00000000000679c3 */ /* 0x000ea20000008800 */
[-C--:B------:R-:W-:Y:S01]  /*75a0*/  F2FP.F16.E4M3.UNPACK_B R42, R72.reuse ;  /* 0x00000048ff2a723e */ /* 0x080fe200020006ff */
[----:B------:R-:W-:Y:S01]  /*75b0*/  BSSY.RECONVERGENT B0, `(.L_x_123) ;  /* 0x000009c000007945 */ /* 0x000fe20003800200 */
[----:B------:R-:W-:Y:S02]  /*75c0*/  F2FP.F16.E4M3.UNPACK_B R72, R72.H1 ;  /* 0x00000048ff48723e */ /* 0x000fe400030006ff */
[-C--:B------:R-:W-:Y:S01]  /*75d0*/  F2FP.F16.E4M3.UNPACK_B R46, R73.reuse ;  /* 0x00000049ff2e723e */ /* 0x080fe200020006ff */
[--C-:B------:R-:W-:Y:S01]  /*75e0*/  HADD2.F32 R40, -RZ, R42.reuse.H0_H0 ;  /* 0x2000002aff287230 */ /* 0x100fe20000004100 */
[----:B------:R-:W-:Y:S01]  /*75f0*/  F2FP.F16.E4M3.UNPACK_B R73, R73.H1 ;  /* 0x00000049ff49723e */ /* 0x000fe200030006ff */
[----:B------:R-:W-:Y:S01]  /*7600*/  HADD2.F32 R42, -RZ, R42.H1_H1 ;  /* 0x3000002aff2a7230 */ /* 0x000fe20000004100 */
[-C--:B------:R-:W-:Y:S01]  /*7610*/  F2FP.F16.E4M3.UNPACK_B R50, R74.reuse ;  /* 0x0000004aff32723e */ /* 0x080fe200020006ff */
[----:B------:R-:W-:Y:S01]  /*7620*/  HADD2.F32 R43, -RZ, R72.H0_H0 ;  /* 0x20000048ff2b7230 */ /* 0x000fe20000004100 */
[----:B------:R-:W-:Y:S01]  /*7630*/  F2FP.F16.E4M3.UNPACK_B R74, R74.H1 ;  /* 0x0000004aff4a723e */ /* 0x000fe200030006ff */
[----:B------:R-:W-:Y:S01]  /*7640*/  LDTM.16dp32bit_t0_t15.x32 R4, tmem[UR4+0x40] ;  /* 0x00004004000479ee */ /* 0x000fe20008a80000 */
[----:B------:R-:W3:Y:S01]  /*7650*/  LDTM.16dp32bit_t16_t31.x32 R4, tmem[UR4+0x60] ;  /* 0x00006004000479ee */ /* 0x000ee20008aa0000 */
[----:B------:R-:W-:Y:S01]  /*7660*/  NOP ;  /* 0x0000000000007918 */ /* 0x000fe20000000000 */
[--C-:B------:R-:W-:Y:S01]  /*7670*/  HADD2.F32 R45, -RZ, R46.reuse.H0_H0 ;  /* 0x2000002eff2d7230 */ /* 0x100fe20000004100 */
[----:B------:R-:W-:Y:S01]  /*7680*/  R2UR UR5, R100 ;  /* 0x00000000640572ca */ /* 0x000fe200000e0000 */
[----:B------:R-:W-:Y:S01]  /*7690*/  HADD2.F32 R46, -RZ, R46.H1_H1 ;  /* 0x3000002eff2e7230 */ /* 0x000fe20000004100 */
[----:B------:R-:W-:Y:S01]  /*76a0*/  F2FP.F16.E4M3.UNPACK_B R54, R75 ;  /* 0x0000004bff36723e */ /* 0x000fe200020006ff */
[--C-:B------:R-:W-:Y:S01]  /*76b0*/  HADD2.F32 R49, -RZ, R50.reuse.H0_H0 ;  /* 0x20000032ff317230 */ /* 0x100fe20000004100 */
[----:B----4-:R-:W-:Y:S01]  /*76c0*/  F2FP.F16.E4M3.UNPACK_B R58, R76 ;  /* 0x0000004cff3a723e */ /* 0x010fe200020006ff */
[----:B------:R-:W-:Y:S01]  /*76d0*/  HADD2.F32 R50, -RZ, R50.H1_H1 ;  /* 0x30000032ff327230 */ /* 0x000fe20000004100 */
[----:B------:R-:W-:Y:S01]  /*76e0*/  F2FP.F16.E4M3.UNPACK_B R62, R77 ;  /* 0x0000004dff3e723e */ /* 0x000fe200020006ff */
[--C-:B------:R-:W-:Y:S01]  /*76f0*/  HADD2.F32 R53, -RZ, R54.reuse.H0_H0 ;  /* 0x20000036ff357230 */ /* 0x100fe20000004100 */
[----:B------:R-:W-:Y:S01]  /*7700*/  F2FP.F16.E4M3.UNPACK_B R66, R78 ;  /* 0x0000004eff42723e */ /* 0x000fe200020006ff */
[----:B------:R-:W-:Y:S01]  /*7710*/  HADD2.F32 R54, -RZ, R54.H1_H1 ;  /* 0x30000036ff367230 */ /* 0x000fe20000004100 */
[----:B------:R-:W-:Y:S01]  /*7720*/  F2FP.F16.E4M3.UNPACK_B R69, R79 ;  /* 0x0000004fff45723e */ /* 0x000fe200020006ff */
[--C-:B------:R-:W-:Y:S01]  /*7730*/  HADD2.F32 R57, -RZ, R58.reuse.H0_H0 ;  /* 0x2000003aff397230 */ /* 0x100fe20000004100 */
[----:B------:R-:W-:Y:S01]  /*7740*/  F2FP.F16.E4M3.UNPACK_B R75, R75.H1 ;  /* 0x0000004bff4b723e */ /* 0x000fe200030006ff */
[----:B------:R-:W-:Y:S01]  /*7750*/  UIADD3 UR4, UPT, UPT, UR5, 0x180, URZ ;  /* 0x0000018005047890 */ /* 0x000fe2000fffe0ff */
[----:B------:R-:W-:Y:S01]  /*7760*/  HADD2.F32 R59, -RZ, R58.H1_H1 ;  /* 0x3000003aff3b7230 */ /* 0x000fe20000004100 */
[----:B------:R-:W-:Y:S01]  /*7770*/  F2FP.F16.E4M3.UNPACK_B R76, R76.H1 ;  /* 0x0000004cff4c723e */ /* 0x000fe200030006ff */
[--C-:B------:R-:W-:Y:S01]  /*7780*/  HADD2.F32 R61, -RZ, R62.reuse.H0_H0 ;  /* 0x2000003eff3d7230 */ /* 0x100fe20000004100 */
[----:B------:R-:W-:Y:S01]  /*7790*/  F2FP.F16.E4M3.UNPACK_B R77, R77.H1 ;  /* 0x0000004dff4d723e */ /* 0x000fe200030006ff */
[----:B------:R-:W-:Y:S01]  /*77a0*/  HADD2.F32 R62, -RZ, R62.H1_H1 ;  /* 0x3000003eff3e7230 */ /* 0x000fe20000004100 */
[----:B------:R-:W-:Y:S01]  /*77b0*/  F2FP.F16.E4M3.UNPACK_B R78, R78.H1 ;  /* 0x0000004eff4e723e */ /* 0x000fe200030006ff */
[--C-:B------:R-:W-:Y:S01]  /*77c0*/  HADD2.F32 R65, -RZ, R66.reuse.H0_H0 ;  /* 0x20000042ff417230 */ /* 0x100fe20000004100 */
[----:B--2---:R-:W-:Y:S01]  /*77d0*/  UPRMT UR4, UR6, 0x654, UR4 ;  /* 0x0000065406047896 */ /* 0x004fe20008000004 */
        /* <DEDUP_REMOVED lines=8> */
[----:B------:R-:W-:Y:S01]  /*7860*/  SYNCS.ARRIVE.TRANS64.RED.A1T0 RZ, [UR4], RZ ;  /* 0x000000ffffff79a7 */ /* 0x000fe20008100404 */
        /* <DEDUP_REMOVED lines=15> */
[--C-:B------:R-:W-:Y:S02]  /*7960*/  HADD2.F32 R47, -RZ, R73.reuse.H0_H0 ;  /* 0x20000049ff2f7230 */ /* 0x100fe40000004100 */
[C---:B------:R-:W-:Y:S01]  /*7970*/  FMUL R10, R38.reuse, R10 ;  /* 0x0000000a260a7220 */ /* 0x040fe20000400000 */
[C---:B------:R-:W-:Y:S01]  /*7980*/  FFMA R6, R41.reuse, R43, R6 ;  /* 0x0000002b29067223 */ /* 0x040fe20000000006 */
[----:B------:R-:W-:Y:S02]  /*7990*/  HADD2.F32 R48, -RZ, R73.H1_H1 ;  /* 0x30000049ff307230 */ /* 0x000fe40000004100 */
[C---:B------:R-:W-:Y:S01]  /*79a0*/  FFMA R7, R41.reuse, R44, R7 ;  /* 0x0000002c29077223 */ /* 0x040fe20000000007 */
[C---:B------:R-:W-:Y:S01]  /*79b0*/  FFMA R8, R41.reuse, R45, R8 ;  /* 0x0000002d29087223 */ /* 0x040fe20000000008 */
[C---:B------:R-:W-:Y:S01]  /*79c0*/  FFMA R9, R41.reuse, R46, R9 ;  /* 0x0000002e29097223 */ /* 0x040fe20000000009 */
[----:B------:R-:W-:Y:S01]  /*79d0*/  FFMA R10, R41, R47, R10 ;  /* 0x0000002f290a7223 */ /* 0x000fe2000000000a */
[----:B------:R-:W-:Y:S01]  /*79e0*/  HADD2.F32 R43, -RZ, R69.H0_H0 ;  /* 0x20000045ff2b7230 */ /* 0x000fe20000004100 */
[----:B-1----:R-:W-:Y:S01]  /*79f0*/  F2FP.SATFINITE.E4M3.F32.PACK_AB_MERGE_C R96, R7, R6, RZ ;  /* 0x000000060760723e */ /* 0x002fe200048070ff */
[C---:B------:R-:W-:Y:S01]  /*7a00*/  FMUL R11, R38.reuse, R11 ;  /* 0x0000000b260b7220 */ /* 0x040fe20000400000 */
[--C-:B------:R-:W-:Y:S02]  /*7a10*/  HADD2.F32 R51, -RZ, R74.reuse.H0_H0 ;  /* 0x2000004aff337230 */ /* 0x100fe40000004100 */
[C---:B------:R-:W-:Y:S01]  /*7a20*/  FMUL R14, R38.reuse, R14 ;  /* 0x0000000e260e7220 */ /* 0x040fe20000400000 */
[----:B------:R-:W-:Y:S01]  /*7a30*/  HADD2.F32 R52, -RZ, R74.H1_H1 ;  /* 0x3000004aff347230 */ /* 0x000fe20000004100 */
[----:B------:R-:W-:Y:S01]  /*7a40*/  F2FP.SATFINITE.E4M3.F32.PACK_AB_MERGE_C R96, R5, R4, R96 ;  /* 0x000000040560723e */ /* 0x000fe20004807060 */
[C---:B------:R-:W-:Y:S01]  /*7a50*/  FFMA R11, R41.reuse, R48, R11 ;  /* 0x00000030290b7223 */ /* 0x040fe2000000000b */
[C---:B------:R-:W-:Y:S01]  /*7a60*/  FFMA R12, R41.reuse, R49, R12 ;  /* 0x00000031290c7223 */ /* 0x040fe2000000000c */
[C---:B------:R-:W-:Y:S01]  /*7a70*/  FFMA R13, R41.reuse, R50, R13 ;  /* 0x00000032290d7223 */ /* 0x040fe2000000000d */
[----:B------:R-:W-:Y:S01]  /*7a80*/  FFMA R14, R41, R51, R14 ;  /* 0x00000033290e7223 */ /* 0x000fe2000000000e */
[C---:B------:R-:W-:Y:S01]  /*7a90*/  FMUL R15, R38.reuse, R15 ;  /* 0x0000000f260f7220 */ /* 0x040fe20000400000 */
[----:B------:R-:W-:Y:S01]  /*7aa0*/  F2FP.F16.E4M3.UNPACK_B R79, R79.H1 ;  /* 0x0000004fff4f723e */ /* 0x000fe200030006ff */
[--C-:B------:R-:W-:Y:S01]  /*7ab0*/  HADD2.F32 R55, -RZ, R75.reuse.H0_H0 ;  /* 0x2000004bff377230 */ /* 0x100fe20000004100 */
[----:B------:R-:W-:Y:S01]  /*7ac0*/  F2FP.SATFINITE.E4M3.F32.PACK_AB_MERGE_C R97, R11, R10, RZ ;  /* 0x0000000a0b61723e */ /* 0x000fe200048070ff */
[C---:B------:R-:W-:Y:S01]  /*7ad0*/  FFMA R15, R41.reuse, R52, R15 ;  /* 0x00000034290f7223 */ /* 0x040fe2000000000f */
[C---:B------:R-:W-:Y:S01]  /*7ae0*/  FFMA R16, R41.reuse, R53, R16 ;  /* 0x0000003529107223 */ /* 0x040fe20000000010 */
[----:B------:R-:W-:Y:S01]  /*7af0*/  FFMA R17, R41, R54, R17 ;  /* 0x0000003629117223 */ /* 0x000fe20000000011 */
[----:B------:R-:W-:Y:S01]  /*7b00*/  F2FP.SATFINITE.E4M3.F32.PACK_AB_MERGE_C R97, R9, R8, R97 ;  /* 0x000000080961723e */ /* 0x000fe20004807061 */
[----:B------:R-:W-:Y:S01]  /*7b10*/  HADD2.F32 R56, -RZ, R75.H1_H1 ;  /* 0x3000004bff387230 */ /* 0x000fe20000004100 */
[----:B------:R-:W-:Y:S01]  /*7b20*/  F2FP.SATFINITE.E4M3.F32.PACK_AB_MERGE_C R98, R15, R14, RZ ;  /* 0x0000000e0f62723e */ /* 0x000fe200048070ff */
[C---:B------:R-:W-:Y:S01]  /*7b30*/  FMUL R18, R38.reuse, R18 ;  /* 0x0000001226127220 */ /* 0x040fe20000400000 */
[C---:B------:R-:W-:Y:S01]  /*7b40*/  FMUL R19, R38.reuse, R19 ;  /* 0x0000001326137220 */ /* 0x040fe20000400000 */
[--C-:B------:R-:W-:Y:S02]  /*7b50*/  HADD2.F32 R58, -RZ, R76.reuse.H0_H0 ;  /* 0x2000004cff3a7230 */ /* 0x100fe40000004100 */
[C---:B------:R-:W-:Y:S01]  /*7b60*/  FMUL R3, R38.reuse, R22 ;  /* 0x0000001626037220 */ /* 0x040fe20000400000 */
[C---:B------:R-:W-:Y:S01]  /*7b70*/  FFMA R18, R41.reuse, R55, R18 ;  /* 0x0000003729127223 */ /* 0x040fe20000000012 */
[----:B------:R-:W-:Y:S02]  /*7b80*/  HADD2.F32 R60, -RZ, R76.H1_H1 ;  /* 0x3000004cff3c7230 */ /* 0x000fe40000004100 */
        /* <DEDUP_REMOVED lines=42> */
[----:B------:R-:W-:Y:S03]  /*7e30*/  IADD3 R70, PT, PT, R36, 0x1, RZ ;  /* 0x0000000124467810 */ /* 0x000fe60007ffe0ff */
        /* <DEDUP_REMOVED lines=10> */
[----:B------:R-:W-:Y:S02]  /*7ee0*/  UIADD3 UR9, UPT, UPT, UR49, 0x40, URZ ;  /* 0x0000004031097890 */ /* 0x000fe4000fffe0ff */
[----:B------:R-:W-:Y:S01]  /*7ef0*/  UIADD3 UR8, UPT, UPT, UR44, 0x3200, URZ ;  /* 0x000032002c087890 */ /* 0x000fe2000fffe0ff */
[----:B------:R-:W-:Y:S01]  /*7f00*/  UMOV UR10, UR50 ;  /* 0x00000032000a7c82 */ /* 0x000fe20008000000 */
[----:B------:R-:W-:Y:S01]  /*7f10*/  UMOV UR11, UR36 ;  /* 0x00000024000b7c82 */ /* 0x000fe20008000000 */
[----:B--2---:R-:W-:Y:S04]  /*7f20*/  UIADD3 UR4, UP0, UPT, UR6, 0x680, URZ ;  /* 0x0000068006047890 */ /* 0x004fe8000ff1e0ff */
[----:B------:R-:W-:Y:S09]  /*7f30*/  UIADD3.X UR5, UPT, UPT, URZ, UR7, URZ, UP0, !UPT ;  /* 0x00000007ff057290 */ /* 0x000ff200087fe4ff */
[----:B------:R2:W-:Y:S01]  /*7f40*/  UTMASTG.3D [UR8], [UR4] ;  /* 0x00000008040073b5 */ /* 0x0005e20008010000 */
[----:B------:R0:W-:Y:S01]  /*7f50*/  UTMACMDFLUSH ;  /* 0x00000000000079b7 */ /* 0x0001e20000000000 */
[----:B--2---:R-:W-:Y:S04]  /*7f60*/  DEPBAR.LE SB0, 0x1 ;  /* 0x000080400000791a */ /* 0x004fe80000000000 */
.L_x_124:
[----:B------:R-:W-:Y:S05]  /*7f70*/  BSYNC.RECONVERGENT B0 ;  /* 0x0000000000007941 */ /* 0x000fea0003800200 */
.L_x_123:
[----:B------:R-:W-:Y:S01]  /*7f80*/  BAR.SYNC.DEFER_BLOCKING 0x1, 0x80 ;  /* 0x0042000000007b1d */ /* 0x000fe20000010000 */
[----:B------:R-:W-:Y:S01]  /*7f90*/  ISETP.NE.AND P0, PT, R87, 0x2, PT ;  /* 0x000000025700780c */ /* 0x000fe20003f05270 */
[----:B------:R-:W-:Y:S01]  /*7fa0*/  UISETP.NE.AND UP0, UPT, UR45, URZ, UPT ;  /* 0x000000ff2d00728c */ /* 0x000fe2000bf05270 */
[----:B------:R-:W-:Y:S01]  /*7fb0*/  ISETP.NE.AND P1, PT, R70, 0x4, PT ;  /* 0x000000044600780c */ /* 0x000fe20003f25270 */
[----:B------:R-:W-:Y:S01]  /*7fc0*/  UIADD3 UR20, UPT, UPT, UR37, UR59, URZ ;  /* 0x0000003b25147290 */ /* 0x000fe2000fffe0ff */
[----:B------:R-:W-:Y:S01]  /*7fd0*/  SEL R0, RZ, 0x1, P0 ;  /* 0x00000001ff007807 */ /* 0x000fe20000000000 */
[----:B------:R-:W-:Y:S01]  /*7fe0*/  UIADD3 UR16, UPT, UPT, UR38, UR62, URZ ;  /* 0x0000003e26107290 */ /* 0x000fe2000fffe0ff */
[----:B------:R-:W-:Y:S02]  /*7ff0*/  SEL R3, RZ, 0x1, P1 ;  /* 0x00000001ff037807 */ /* 0x000fe40000800000 */
[----:B------:R-:W-:Y:S02]  /*8000*/  LOP3.LUT R91, R91, R0, RZ, 0x3c, !PT ;  /* 0x000000005b5b7212 */ /* 0x000fe400078e3cff */
[----:B------:R-:W-:Y:S02]  /*8010*/  LOP3.LUT R92, R92, R3, RZ, 0x3c, !PT ;  /* 0x000000035c5c7212 */ /* 0x000fe400078e3cff */
[----:B------:R-:W-:Y:S02]  /*8020*/  SEL R87, R87, RZ, P0 ;  /* 0x000000ff57577207 */ /* 0x000fe40000000000 */
[----:B------:R-:W-:Y:S01]  /*8030*/  SEL R36, R70, RZ, P1 ;  /* 0x000000ff46247207 */ /* 0x000fe20000800000 */
[----:B------:R-:W-:Y:S01]  /*8040*/  UMOV UR36, UR58 ;  /* 0x0000003a00247c82 */ /* 0x000fe20008000000 */
[----:B------:R-:W-:Y:S05]  /*8050*/  BRA.U UP0, `(.L_x_125) ;  /* 0xffffffd500987547 */ /* 0x000fea000b83ffff */
[----:B------:R-:W-:Y:S05]  /*8060*/  EXIT ;  /* 0x000000000000794d */ /* 0x000fea0003800000 */
.L_x_25:
[----:B--2---:R2:W3:Y:S02]  /*8070*/  SYNCS.PHASECHK.TRANS64.TRYWAIT P0, [R0+URZ+0x1b0], R3 ;  /* 0x0001b003000075a7 */ /* 0x0044e400080011ff */
[----:B---3--:R-:W-:Y:S05]  /*8080*/  @!P0 NANOSLEEP.SYNCS 0x989680 ;  /* 0x009896800000895d */ /* 0x008fea0003900000 */
[----:B------:R-:W3:Y:S02]  /*8090*/  @!P0 SYNCS.PHASECHK.TRANS64 P0, [R0+URZ+0x1b0], R3 ;  /* 0x0001b003000085a7 */ /* 0x000ee400080010ff */
[----:B---3--:R-:W-:Y:S05]  /*80a0*/  @!P0 BRA `(.L_x_25) ;  /* 0xfffffffc00f08947 */ /* 0x008fea000383ffff */
[----:B------:R-:W-:Y:S05]  /*80b0*/  BRA `(.L_x_126) ;  /* 0xffffff9800607947 */ /* 0x000fea000383ffff */
.L_x_28:
[----:B--2---:R-:W-:-:S07]  /*80c0*/  MOV R0, UR33 ;  /* 0x0000002100007c02 */ /* 0x004fce0008000f00 */
.L_x_127:
[----:B--2---:R2:W3:Y:S02]  /*80d0*/  SYNCS.PHASECHK.TRANS64.TRYWAIT P0, [R0+URZ+0x88], R3 ;  /* 0x00008803000075a7 */ /* 0x0044e400080011ff */
[----:B---3--:R-:W-:Y:S05]  /*80e0*/  @!P0 NANOSLEEP.SYNCS 0x989680 ;  /* 0x009896800000895d */ /* 0x008fea0003900000 */
[----:B------:R-:W3:Y:S02]  /*80f0*/  @!P0 SYNCS.PHASECHK.TRANS64 P0, [R0+URZ+0x88], R3 ;  /* 0x00008803000085a7 */ /* 0x000ee400080010ff */
[----:B---3--:R-:W-:Y:S05]  /*8100*/  @!P0 BRA `(.L_x_127) ;  /* 0xfffffffc00f08947 */ /* 0x008fea000383ffff */
[----:B------:R-:W-:Y:S05]  /*8110*/  BRA `(.L_x_27) ;  /* 0xffffff9800a07947 */ /* 0x000fea000383ffff */
.L_x_35:
[----:B-1----:R-:W-:-:S07]  /*8120*/  MOV R0, UR17 ;  /* 0x0000001100007c02 */ /* 0x002fce0008000f00 */
.L_x_128:
[----:B-1----:R1:W2:Y:S02]  /*8130*/  SYNCS.PHASECHK.TRANS64.TRYWAIT P0, [R0+URZ+0x88], R3 ;  /* 0x00008803000075a7 */ /* 0x0022a400080011ff */
[----:B--2---:R-:W-:Y:S05]  /*8140*/  @!P0 NANOSLEEP.SYNCS 0x989680 ;  /* 0x009896800000895d */ /* 0x004fea0003900000 */
[----:B------:R-:W2:Y:S02]  /*8150*/  @!P0 SYNCS.PHASECHK.TRANS64 P0, [R0+URZ+0x88], R3 ;  /* 0x00008803000085a7 */ /* 0x000ea400080010ff */
[----:B--2---:R-:W-:Y:S05]  /*8160*/  @!P0 BRA `(.L_x_128) ;  /* 0xfffffffc00f08947 */ /* 0x004fea000383ffff */
[----:B------:R-:W-:Y:S05]  /*8170*/  BRA `(.L_x_34) ;  /* 0xffffff9c005c7947 */ /* 0x000fea000383ffff */
.L_x_40:
[----:B-1----:R1:W2:Y:S02]  /*8180*/  SYNCS.PHASECHK.TRANS64.TRYWAIT P0, [R3+URZ+0x140], R0 ;  /* 0x00014000030075a7 */ /* 0x0022a400080011ff */
[----:B--2---:R-:W-:Y:S05]  /*8190*/  @!P0 NANOSLEEP.SYNCS 0x989680 ;  /* 0x009896800000895d */ /* 0x004fea0003900000 */
[----:B------:R-:W2:Y:S02]  /*81a0*/  @!P0 SYNCS.PHASECHK.TRANS64 P0, [R3+URZ+0x140], R0 ;  /* 0x00014000030085a7 */ /* 0x000ea400080010ff */
[----:B--2---:R-:W-:Y:S05]  /*81b0*/  @!P0 BRA `(.L_x_40) ;  /* 0xfffffffc00f08947 */ /* 0x004fea000383ffff */
[----:B------:R-:W-:Y:S05]  /*81c0*/  BRA `(.L_x_129) ;  /* 0xffffff9c00fc7947 */ /* 0x000fea000383ffff */
.L_x_44:
[----:B-1----:R-:W-:-:S07]  /*81d0*/  MOV R0, UR4 ;  /* 0x0000000400007c02 */ /* 0x002fce0008000f00 */
.L_x_130:
[----:B-1----:R1:W2:Y:S02]  /*81e0*/  SYNCS.PHASECHK.TRANS64.TRYWAIT P0, [R0+URZ], R3 ;  /* 0x00000003000075a7 */ /* 0x0022a400080011ff */
[----:B--2---:R-:W-:Y:S05]  /*81f0*/  @!P0 NANOSLEEP.SYNCS 0x989680 ;  /* 0x009896800000895d */ /* 0x004fea0003900000 */
[----:B------:R-:W2:Y:S02]  /*8200*/  @!P0 SYNCS.PHASECHK.TRANS64 P0, [R0+URZ], R3 ;  /* 0x00000003000085a7 */ /* 0x000ea400080010ff */
[----:B--2---:R-:W-:Y:S05]  /*8210*/  @!P0 BRA `(.L_x_130) ;  /* 0xfffffffc00f08947 */ /* 0x004fea000383ffff */
[----:B------:R-:W-:Y:S05]  /*8220*/  BRA `(.L_x_131) ;  /* 0xffffffa400a07947 */ /* 0x000fea000383ffff */
.L_x_45:
[----:B------:R-:W-:-:S07]  /*8230*/  MOV R0, UR5 ;  /* 0x0000000500007c02 */ /* 0x000fce0008000f00 */
.L_x_132:
[----:B-1----:R1:W2:Y:S02]  /*8240*/  SYNCS.PHASECHK.TRANS64.TRYWAIT P0, [R0+URZ], R3 ;  /* 0x00000003000075a7 */ /* 0x0022a400080011ff */
[----:B--2---:R-:W-:Y:S05]  /*8250*/  @!P0 NANOSLEEP.SYNCS 0x989680 ;  /* 0x009896800000895d */ /* 0x004fea0003900000 */
[----:B------:R-:W2:Y:S02]  /*8260*/  @!P0 SYNCS.PHASECHK.TRANS64 P0, [R0+URZ], R3 ;  /* 0x00000003000085a7 */ /* 0x000ea400080010ff */
[----:B--2---:R-:W-:Y:S05]  /*8270*/  @!P0 BRA `(.L_x_132) ;  /* 0xfffffffc00f08947 */ /* 0x004fea000383ffff */
[----:B------:R-:W-:Y:S05]  /*8280*/  BRA `(.L_x_133) ;  /* 0xffffffa400ac7947 */ /* 0x000fea000383ffff */
.L_x_46:
[----:B------:R-:W-:-:S07]  /*8290*/  MOV R0, UR5 ;  /* 0x0000000500007c02 */ /* 0x000fce0008000f00 */
.L_x_134:
[----:B-1----:R1:W2:Y:S02]  /*82a0*/  SYNCS.PHASECHK.TRANS64.TRYWAIT P0, [R0+URZ], R3 ;  /* 0x00000003000075a7 */ /* 0x0022a400080011ff */
[----:B--2---:R-:W-:Y:S05]  /*82b0*/  @!P0 NANOSLEEP.SYNCS 0x989680 ;  /* 0x009896800000895d */ /* 0x004fea0003900000 */
[----:B------:R-:W2:Y:S02]  /*82c0*/  @!P0 SYNCS.PHASECHK.TRANS64 P0, [R0+URZ], R3 ;  /* 0x00000003000085a7 */ /* 0x000ea400080010ff */
[----:B--2---:R-:W-:Y:S05]  /*82d0*/  @!P0 BRA `(.L_x_134) ;  /* 0xfffffffc00f08947 */ /* 0x004fea000383ffff */
[----:B------:R-:W-:Y:S05]  /*82e0*/  BRA `(.L_x_135) ;  /* 0xffffffa400b87947 */ /* 0x000fea000383ffff */
.L_x_47:
[----:B------:R-:W-:-:S07]  /*82f0*/  MOV R0, UR5 ;  /* 0x0000000500007c02 */ /* 0x000fce0008000f00 */
.L_x_136:
[----:B-1----:R1:W2:Y:S02]  /*8300*/  SYNCS.PHASECHK.TRANS64.TRYWAIT P0, [R0+URZ], R3 ;  /* 0x00000003000075a7 */ /* 0x0022a400080011ff */
[----:B--2---:R-:W-:Y:S05]  /*8310*/  @!P0 NANOSLEEP.SYNCS 0x989680 ;  /* 0x009896800000895d */ /* 0x004fea0003900000 */
[----:B------:R-:W2:Y:S02]  /*8320*/  @!P0 SYNCS.PHASECHK.TRANS64 P0, [R0+URZ], R3 ;  /* 0x00000003000085a7 */ /* 0x000ea400080010ff */
[----:B--2---:R-:W-:Y:S05]  /*8330*/  @!P0 BRA `(.L_x_136) ;  /* 0xfffffffc00f08947 */ /* 0x004fea000383ffff */
[----:B------:R-:W-:Y:S05]  /*8340*/  BRA `(.L_x_137) ;  /* 0xffffffa400c47947 */ /* 0x000fea000383ffff */
.L_x_48:
[----:B------:R-:W-:-:S07]  /*8350*/  MOV R0, UR5 ;  /* 0x0000000500007c02 */ /* 0x000fce0008000f00 */
.L_x_138:
[----:B-1----:R1:W2:Y:S02]  /*8360*/  SYNCS.PHASECHK.TRANS64.TRYWAIT P0, [R0+URZ], R3 ;  /* 0x00000003000075a7 */ /* 0x0022a400080011ff */
[----:B--2---:R-:W-:Y:S05]  /*8370*/  @!P0 NANOSLEEP.SYNCS 0x989680 ;  /* 0x009896800000895d */ /* 0x004fea0003900000 */
[----:B------:R-:W2:Y:S02]  /*8380*/  @!P0 SYNCS.PHASECHK.TRANS64 P0, [R0+URZ], R3 ;  /* 0x00000003000085a7 */ /* 0x000ea400080010ff */
[----:B--2---:R-:W-:Y:S05]  /*8390*/  @!P0 BRA `(.L_x_138) ;  /* 0xfffffffc00f08947 */ /* 0x004fea000383ffff */
[----:B------:R-:W-:Y:S05]  /*83a0*/  BRA `(.L_x_139) ;  /* 0xffffffa400d07947 */ /* 0x000fea000383ffff */
.L_x_49:
[----:B------:R-:W-:-:S07]  /*83b0*/  MOV R0, UR5 ;  /* 0x0000000500007c02 */ /* 0x000fce0008000f00 */
.L_x_140:
[----:B-1----:R1:W2:Y:S02]  /*83c0*/  SYNCS.PHASECHK.TRANS64.TRYWAIT P0, [R0+URZ], R3 ;  /* 0x00000003000075a7 */ /* 0x0022a400080011ff */
[----:B--2---:R-:W-:Y:S05]  /*83d0*/  @!P0 NANOSLEEP.SYNCS 0x989680 ;  /* 0x009896800000895d */ /* 0x004fea0003900000 */
[----:B------:R-:W2:Y:S02]  /*83e0*/  @!P0 SYNCS.PHASECHK.TRANS64 P0, [R0+URZ], R3 ;  /* 0x00000003000085a7 */ /* 0x000ea400080010ff */
[----:B--2---:R-:W-:Y:S05]  /*83f0*/  @!P0 BRA `(.L_x_140) ;  /* 0xfffffffc00f08947 */ /* 0x004fea000383ffff */
[----:B------:R-:W-:Y:S05]  /*8400*/  BRA `(.L_x_141) ;  /* 0xffffffa400dc7947 */ /* 0x000fea000383ffff */
.L_x_50:
[----:B------:R-:W-:-:S07]  /*8410*/  MOV R0, UR5 ;  /* 0x0000000500007c02 */ /* 0x000fce0008000f00 */
.L_x_142:
[----:B-1----:R1:W2:Y:S02]  /*8420*/  SYNCS.PHASECHK.TRANS64.TRYWAIT P0, [R0+URZ], R3 ;  /* 0x00000003000075a7 */ /* 0x0022a400080011ff */
[----:B--2---:R-:W-:Y:S05]  /*8430*/  @!P0 NANOSLEEP.SYNCS 0x989680 ;  /* 0x009896800000895d */ /* 0x004fea0003900000 */
[----:B------:R-:W2:Y:S02]  /*8440*/  @!P0 SYNCS.PHASECHK.TRANS64 P0, [R0+URZ], R3 ;  /* 0x00000003000085a7 */ /* 0x000ea400080010ff */
[----:B--2---:R-:W-:Y:S05]  /*8450*/  @!P0 BRA `(.L_x_142) ;  /* 0xfffffffc00f08947 */ /* 0x004fea000383ffff */
[----:B------:R-:W-:Y:S05]  /*8460*/  BRA `(.L_x_143) ;  /* 0xffffffa400e87947 */ /* 0x000fea000383ffff */
.L_x_51:
[----:B------:R-:W-:-:S07]  /*8470*/  MOV R0, UR5 ;  /* 0x0000000500007c02 */ /* 0x000fce0008000f00 */
.L_x_144:
[----:B-1----:R1:W2:Y:S02]  /*8480*/  SYNCS.PHASECHK.TRANS64.TRYWAIT P0, [R0+URZ], R3 ;  /* 0x00000003000075a7 */ /* 0x0022a400080011ff */
[----:B--2---:R-:W-:Y:S05]  /*8490*/  @!P0 NANOSLEEP.SYNCS 0x989680 ;  /* 0x009896800000895d */ /* 0x004fea0003900000 */
[----:B------:R-:W2:Y:S02]  /*84a0*/  @!P0 SYNCS.PHASECHK.TRANS64 P0, [R0+URZ], R3 ;  /* 0x00000003000085a7 */ /* 0x000ea400080010ff */
[----:B--2---:R-:W-:Y:S05]  /*84b0*/  @!P0 BRA `(.L_x_144) ;  /* 0xfffffffc00f08947 */ /* 0x004fea000383ffff */
[----:B------:R-:W-:Y:S05]  /*84c0*/  BRA `(.L_x_145) ;  /* 0xffffffa400f47947 */ /* 0x000fea000383ffff */
.L_x_52:
[----:B------:R-:W-:-:S07]  /*84d0*/  MOV R0, UR5 ;  /* 0x0000000500007c02 */ /* 0x000fce0008000f00 */
.L_x_146:
[----:B-1----:R1:W2:Y:S02]  /*84e0*/  SYNCS.PHASECHK.TRANS64.TRYWAIT P0, [R0+URZ], R3 ;  /* 0x00000003000075a7 */ /* 0x0022a400080011ff */
[----:B--2---:R-:W-:Y:S05]  /*84f0*/  @!P0 NANOSLEEP.SYNCS 0x989680 ;  /* 0x009896800000895d */ /* 0x004fea0003900000 */
[----:B------:R-:W2:Y:S02]  /*8500*/  @!P0 SYNCS.PHASECHK.TRANS64 P0, [R0+URZ], R3 ;  /* 0x00000003000085a7 */ /* 0x000ea400080010ff */
[----:B--2---:R-:W-:Y:S05]  /*8510*/  @!P0 BRA `(.L_x_146) ;  /* 0xfffffffc00f08947 */ /* 0x004fea000383ffff */
[----:B------:R-:W-:Y:S05]  /*8520*/  BRA `(.L_x_147) ;  /* 0xffffffa800007947 */ /* 0x000fea000383ffff */
.L_x_53:
[----:B------:R-:W-:-:S07]  /*8530*/  MOV R0, UR5 ;  /* 0x0000000500007c02 */ /* 0x000fce0008000f00 */
.L_x_148:
[----:B-1----:R1:W2:Y:S02]  /*8540*/  SYNCS.PHASECHK.TRANS64.TRYWAIT P0, [R0+URZ], R3 ;  /* 0x00000003000075a7 */ /* 0x0022a400080011ff */
[----:B--2---:R-:W-:Y:S05]  /*8550*/  @!P0 NANOSLEEP.SYNCS 0x989680 ;  /* 0x009896800000895d */ /* 0x004fea0003900000 */
[----:B------:R-:W2:Y:S02]  /*8560*/  @!P0 SYNCS.PHASECHK.TRANS64 P0, [R0+URZ], R3 ;  /* 0x00000003000085a7 */ /* 0x000ea400080010ff */
[----:B--2---:R-:W-:Y:S05]  /*8570*/  @!P0 BRA `(.L_x_148) ;  /* 0xfffffffc00f08947 */ /* 0x004fea000383ffff */
[----:B------:R-:W-:Y:S05]  /*8580*/  BRA `(.L_x_149) ;  /* 0xffffffa8000c7947 */ /* 0x000fea000383ffff */
.L_x_54:
[----:B------:R-:W-:-:S07]  /*8590*/  MOV R0, UR5 ;  /* 0x0000000500007c02 */ /* 0x000fce0008000f00 */
.L_x_150:
[----:B-1----:R1:W2:Y:S02]  /*85a0*/  SYNCS.PHASECHK.TRANS64.TRYWAIT P0, [R0+URZ], R3 ;  /* 0x00000003000075a7 */ /* 0x0022a400080011ff */
[----:B--2---:R-:W-:Y:S05]  /*85b0*/  @!P0 NANOSLEEP.SYNCS 0x989680 ;  /* 0x009896800000895d */ /* 0x004fea0003900000 */
[----:B------:R-:W2:Y:S02]  /*85c0*/  @!P0 SYNCS.PHASECHK.TRANS64 P0, [R0+URZ], R3 ;  /* 0x00000003000085a7 */ /* 0x000ea400080010ff */
[----:B--2---:R-:W-:Y:S05]  /*85d0*/  @!P0 BRA `(.L_x_150) ;  /* 0xfffffffc00f08947 */ /* 0x004fea000383ffff */
[----:B------:R-:W-:Y:S05]  /*85e0*/  BRA `(.L_x_151) ;  /* 0xffffffa800187947 */ /* 0x000fea000383ffff */
.L_x_55:
[----:B------:R-:W-:-:S07]  /*85f0*/  MOV R0, UR5 ;  /* 0x0000000500007c02 */ /* 0x000fce0008000f00 */
.L_x_152:
[----:B-1----:R1:W2:Y:S02]  /*8600*/  SYNCS.PHASECHK.TRANS64.TRYWAIT P0, [R0+URZ], R3 ;  /* 0x00000003000075a7 */ /* 0x0022a400080011ff */
[----:B--2---:R-:W-:Y:S05]  /*8610*/  @!P0 NANOSLEEP.SYNCS 0x989680 ;  /* 0x009896800000895d */ /* 0x004fea0003900000 */
[----:B------:R-:W2:Y:S02]  /*8620*/  @!P0 SYNCS.PHASECHK.TRANS64 P0, [R0+URZ], R3 ;  /* 0x00000003000085a7 */ /* 0x000ea400080010ff */
[----:B--2---:R-:W-:Y:S05]  /*8630*/  @!P0 BRA `(.L_x_152) ;  /* 0xfffffffc00f08947 */ /* 0x004fea000383ffff */
[----:B------:R-:W-:Y:S05]  /*8640*/  BRA `(.L_x_153) ;  /* 0xffffffa800247947 */ /* 0x000fea000383ffff */
.L_x_56:
[----:B------:R-:W-:-:S07]  /*8650*/  MOV R0, UR5 ;  /* 0x0000000500007c02 */ /* 0x000fce0008000f00 */
.L_x_154:
[----:B-1----:R1:W2:Y:S02]  /*8660*/  SYNCS.PHASECHK.TRANS64.TRYWAIT P0, [R0+URZ], R3 ;  /* 0x00000003000075a7 */ /* 0x0022a400080011ff */
[----:B--2---:R-:W-:Y:S05]  /*8670*/  @!P0 NANOSLEEP.SYNCS 0x989680 ;  /* 0x009896800000895d */ /* 0x004fea0003900000 */
[----:B------:R-:W2:Y:S02]  /*8680*/  @!P0 SYNCS.PHASECHK.TRANS64 P0, [R0+URZ], R3 ;  /* 0x00000003000085a7 */ /* 0x000ea400080010ff */
[----:B--2---:R-:W-:Y:S05]  /*8690*/  @!P0 BRA `(.L_x_154) ;  /* 0xfffffffc00f08947 */ /* 0x004fea000383ffff */
[----:B------:R-:W-:Y:S05]  /*86a0*/  BRA `(.L_x_155) ;  /* 0xffffffa800307947 */ /* 0x000fea000383ffff */
.L_x_57:
[----:B------:R-:W-:-:S07]  /*86b0*/  MOV R0, UR5 ;  /* 0x0000000500007c02 */ /* 0x000fce0008000f00 */
.L_x_156:
[----:B-1----:R1:W2:Y:S02]  /*86c0*/  SYNCS.PHASECHK.TRANS64.TRYWAIT P0, [R0+URZ], R3 ;  /* 0x00000003000075a7 */ /* 0x0022a400080011ff */
[----:B--2---:R-:W-:Y:S05]  /*86d0*/  @!P0 NANOSLEEP.SYNCS 0x989680 ;  /* 0x009896800000895d */ /* 0x004fea0003900000 */
[----:B------:R-:W2:Y:S02]  /*86e0*/  @!P0 SYNCS.PHASECHK.TRANS64 P0, [R0+URZ], R3 ;  /* 0x00000003000085a7 */ /* 0x000ea400080010ff */
[----:B--2---:R-:W-:Y:S05]  /*86f0*/  @!P0 BRA `(.L_x_156) ;  /* 0xfffffffc00f08947 */ /* 0x004fea000383ffff */
[----:B------:R-:W-:Y:S05]  /*8700*/  BRA `(.L_x_157) ;  /* 0xffffffa8003c7947 */ /* 0x000fea000383ffff */
.L_x_58:
[----:B------:R-:W-:-:S07]  /*8710*/  MOV R0, UR5 ;  /* 0x0000000500007c02 */ /* 0x000fce0008000f00 */
.L_x_158:
[----:B-1----:R1:W2:Y:S02]  /*8720*/  SYNCS.PHASECHK.TRANS64.TRYWAIT P0, [R0+URZ], R3 ;  /* 0x00000003000075a7 */ /* 0x0022a400080011ff */
[----:B--2---:R-:W-:Y:S05]  /*8730*/  @!P0 NANOSLEEP.SYNCS 0x989680 ;  /* 0x009896800000895d */ /* 0x004fea0003900000 */
[----:B------:R-:W2:Y:S02]  /*8740*/  @!P0 SYNCS.PHASECHK.TRANS64 P0, [R0+URZ], R3 ;  /* 0x00000003000085a7 */ /* 0x000ea400080010ff */
[----:B--2---:R-:W-:Y:S05]  /*8750*/  @!P0 BRA `(.L_x_158) ;  /* 0xfffffffc00f08947 */ /* 0x004fea000383ffff */
[----:B------:R-:W-:Y:S05]  /*8760*/  BRA `(.L_x_159) ;  /* 0xffffffa800487947 */ /* 0x000fea000383ffff */
.L_x_59:
[----:B------:R-:W-:-:S07]  /*8770*/  MOV R0, UR5 ;  /* 0x0000000500007c02 */ /* 0x000fce0008000f00 */
.L_x_160:
[----:B-1----:R1:W2:Y:S02]  /*8780*/  SYNCS.PHASECHK.TRANS64.TRYWAIT P0, [R0+URZ], R3 ;  /* 0x00000003000075a7 */ /* 0x0022a400080011ff */
[----:B--2---:R-:W-:Y:S05]  /*8790*/  @!P0 NANOSLEEP.SYNCS 0x989680 ;  /* 0x009896800000895d */ /* 0x004fea0003900000 */
[----:B------:R-:W2:Y:S02]  /*87a0*/  @!P0 SYNCS.PHASECHK.TRANS64 P0, [R0+URZ], R3 ;  /* 0x00000003000085a7 */ /* 0x000ea400080010ff */
[----:B--2---:R-:W-:Y:S05]  /*87b0*/  @!P0 BRA `(.L_x_160) ;  /* 0xfffffffc00f08947 */ /* 0x004fea000383ffff */
[----:B------:R-:W-:Y:S05]  /*87c0*/  BRA `(.L_x_161) ;  /* 0xffffffa800547947 */ /* 0x000fea000383ffff */
.L_x_62:
[----:B-1----:R1:W2:Y:S02]  /*87d0*/  SYNCS.PHASECHK.TRANS64.TRYWAIT P0, [R2+URZ+0x1a0], R5 ;  /* 0x0001a005020075a7 */ /* 0x0022a400080011ff */
[----:B--2---:R-:W-:Y:S05]  /*87e0*/  @!P0 NANOSLEEP.SYNCS 0x989680 ;  /* 0x009896800000895d */ /* 0x004fea0003900000 */
[----:B------:R-:W2:Y:S02]  /*87f0*/  @!P0 SYNCS.PHASECHK.TRANS64 P0, [R2+URZ+0x1a0], R5 ;  /* 0x0001a005020085a7 */ /* 0x000ea400080010ff */
[----:B--2---:R-:W-:Y:S05]  /*8800*/  @!P0 BRA `(.L_x_62) ;  /* 0xfffffffc00f08947 */ /* 0x004fea000383ffff */
[----:B------:R-:W-:Y:S05]  /*8810*/  BRA `(.L_x_162) ;  /* 0xffffffa800b87947 */ /* 0x000fea000383ffff */
.L_x_63:
[----:B------:R-:W-:-:S07]  /*8820*/  MOV R2, UR4 ;  /* 0x0000000400027c02 */ /* 0x000fce0008000f00 */
.L_x_163:
[----:B-1----:R1:W2:Y:S02]  /*8830*/  SYNCS.PHASECHK.TRANS64.TRYWAIT P0, [R2+URZ+0x150], R5 ;  /* 0x00015005020075a7 */ /* 0x0022a400080011ff */
[----:B--2---:R-:W-:Y:S05]  /*8840*/  @!P0 NANOSLEEP.SYNCS 0x989680 ;  /* 0x009896800000895d */ /* 0x004fea0003900000 */
[----:B------:R-:W2:Y:S02]  /*8850*/  @!P0 SYNCS.PHASECHK.TRANS64 P0, [R2+URZ+0x150], R5 ;  /* 0x00015005020085a7 */ /* 0x000ea400080010ff */
[----:B--2---:R-:W-:Y:S05]  /*8860*/  @!P0 BRA `(.L_x_163) ;  /* 0xfffffffc00f08947 */ /* 0x004fea000383ffff */
[----:B------:R-:W-:Y:S05]  /*8870*/  BRA `(.L_x_164) ;  /* 0xffffffa800c87947 */ /* 0x000fea000383ffff */
.L_x_64:
[----:B-1----:R1:W2:Y:S02]  /*8880*/  SYNCS.PHASECHK.TRANS64.TRYWAIT P1, [R2+URZ+0x140], R5 ;  /* 0x00014005020075a7 */ /* 0x0022a400080211ff */
[----:B--2---:R-:W-:Y:S05]  /*8890*/  @!P1 NANOSLEEP.SYNCS 0x989680 ;  /* 0x009896800000995d */ /* 0x004fea0003900000 */
[----:B------:R-:W2:Y:S02]  /*88a0*/  @!P1 SYNCS.PHASECHK.TRANS64 P1, [R2+URZ+0x140], R5 ;  /* 0x00014005020095a7 */ /* 0x000ea400080210ff */
[----:B--2---:R-:W-:Y:S05]  /*88b0*/  @!P1 BRA `(.L_x_64) ;  /* 0xfffffffc00f09947 */ /* 0x004fea000383ffff */
[----:B------:R-:W-:Y:S05]  /*88c0*/  BRA `(.L_x_165) ;  /* 0xffffffa800f87947 */ /* 0x000fea000383ffff */
.L_x_67:
[----:B------:R-:W-:-:S07]  /*88d0*/  MOV R0, UR4 ;  /* 0x0000000400007c02 */ /* 0x000fce0008000f00 */
.L_x_166:
[----:B-1----:R1:W2:Y:S02]  /*88e0*/  SYNCS.PHASECHK.TRANS64.TRYWAIT P0, [R0+URZ+0x150], R3 ;  /* 0x00015003000075a7 */ /* 0x0022a400080011ff */
[----:B--2---:R-:W-:Y:S05]  /*88f0*/  @!P0 NANOSLEEP.SYNCS 0x989680 ;  /* 0x009896800000895d */ /* 0x004fea0003900000 */
[----:B------:R-:W2:Y:S02]  /*8900*/  @!P0 SYNCS.PHASECHK.TRANS64 P0, [R0+URZ+0x150], R3 ;  /* 0x00015003000085a7 */ /* 0x000ea400080010ff */
[----:B--2---:R-:W-:Y:S05]  /*8910*/  @!P0 BRA `(.L_x_166) ;  /* 0xfffffffc00f08947 */ /* 0x004fea000383ffff */
[----:B------:R-:W-:Y:S05]  /*8920*/  BRA `(.L_x_66) ;  /* 0xffffffac004c7947 */ /* 0x000fea000383ffff */
.L_x_74:
[----:B-1----:R1:W2:Y:S02]  /*8930*/  SYNCS.PHASECHK.TRANS64.TRYWAIT P1, [R0+URZ+0x140], R5 ;  /* 0x00014005000075a7 */ /* 0x0022a400080211ff */
[----:B--2---:R-:W-:Y:S05]  /*8940*/  @!P1 NANOSLEEP.SYNCS 0x989680 ;  /* 0x009896800000995d */ /* 0x004fea0003900000 */
[----:B------:R-:W2:Y:S02]  /*8950*/  @!P1 SYNCS.PHASECHK.TRANS64 P1, [R0+URZ+0x140], R5 ;  /* 0x00014005000095a7 */ /* 0x000ea400080210ff */
[----:B--2---:R-:W-:Y:S05]  /*8960*/  @!P1 BRA `(.L_x_74) ;  /* 0xfffffffc00f09947 */ /* 0x004fea000383ffff */
[----:B------:R-:W-:Y:S05]  /*8970*/  BRA `(.L_x_167) ;  /* 0xffffffb000b47947 */ /* 0x000fea000383ffff */
.L_x_75:
[----:B------:R-:W-:-:S07]  /*8980*/  MOV R3, UR23 ;  /* 0x0000001700037c02 */ /* 0x000fce0008000f00 */
.L_x_168:
[----:B-1----:R1:W2:Y:S02]  /*8990*/  SYNCS.PHASECHK.TRANS64.TRYWAIT P0, [R3+URZ+0x180], R0 ;  /* 0x00018000030075a7 */ /* 0x0022a400080011ff */
[----:B--2---:R-:W-:Y:S05]  /*89a0*/  @!P0 NANOSLEEP.SYNCS 0x989680 ;  /* 0x009896800000895d */ /* 0x004fea0003900000 */
[----:B------:R-:W2:Y:S02]  /*89b0*/  @!P0 SYNCS.PHASECHK.TRANS64 P0, [R3+URZ+0x180], R0 ;  /* 0x00018000030085a7 */ /* 0x000ea400080010ff */
[----:B--2---:R-:W-:Y:S05]  /*89c0*/  @!P0 BRA `(.L_x_168) ;  /* 0xfffffffc00f08947 */ /* 0x004fea000383ffff */
[----:B------:R-:W-:Y:S05]  /*89d0*/  BRA `(.L_x_169) ;  /* 0xffffffb400047947 */ /* 0x000fea000383ffff */
.L_x_78:
[----:B------:R-:W-:Y:S07]  /*89e0*/  MOV R0, UR5 ;  /* 0x0000000500007c02 */ /* 0x000fee0008000f00 */
.L_x_170:
[----:B-1----:R1:W2:Y:S02]  /*89f0*/  SYNCS.PHASECHK.TRANS64.TRYWAIT P0, [R0+URZ], R3 ;  /* 0x00000003000075a7 */ /* 0x0022a400080011ff */
[----:B--2---:R-:W-:Y:S05]  /*8a00*/  @!P0 NANOSLEEP.SYNCS 0x989680 ;  /* 0x009896800000895d */ /* 0x004fea0003900000 */
[----:B------:R-:W2:Y:S02]  /*8a10*/  @!P0 SYNCS.PHASECHK.TRANS64 P0, [R0+URZ], R3 ;  /* 0x00000003000085a7 */ /* 0x000ea400080010ff */
[----:B--2---:R-:W-:Y:S05]  /*8a20*/  @!P0 BRA `(.L_x_170) ;  /* 0xfffffffc00f08947 */ /* 0x004fea000383ffff */
[----:B------:R-:W-:Y:S05]  /*8a30*/  BRA `(.L_x_77) ;  /* 0xffffffb400207947 */ /* 0x000fea000383ffff */
.L_x_81:
[----:B------:R-:W-:-:S07]  /*8a40*/  MOV R0, UR4 ;  /* 0x0000000400007c02 */ /* 0x000fce0008000f00 */
.L_x_171:
[----:B--2---:R2:W4:Y:S02]  /*8a50*/  SYNCS.PHASECHK.TRANS64.TRYWAIT P0, [R0+URZ], R3 ;  /* 0x00000003000075a7 */ /* 0x00452400080011ff */
[----:B----4-:R-:W-:Y:S05]  /*8a60*/  @!P0 NANOSLEEP.SYNCS 0x989680 ;  /* 0x009896800000895d */ /* 0x010fea0003900000 */
[----:B------:R-:W4:Y:S02]  /*8a70*/  @!P0 SYNCS.PHASECHK.TRANS64 P0, [R0+URZ], R3 ;  /* 0x00000003000085a7 */ /* 0x000f2400080010ff */
[----:B----4-:R-:W-:Y:S05]  /*8a80*/  @!P0 BRA `(.L_x_171) ;  /* 0xfffffffc00f08947 */ /* 0x010fea000383ffff */
[----:B------:R-:W-:Y:S05]  /*8a90*/  BRA `(.L_x_172) ;  /* 0xffffffb400d47947 */ /* 0x000fea000383ffff */
.L_x_82:
[----:B------:R-:W-:-:S07]  /*8aa0*/  MOV R0, UR5 ;  /* 0x0000000500007c02 */ /* 0x000fce0008000f00 */
.L_x_173:
[----:B-1----:R1:W2:Y:S02]  /*8ab0*/  SYNCS.PHASECHK.TRANS64.TRYWAIT P0, [R0+URZ], R3 ;  /* 0x00000003000075a7 */ /* 0x0022a400080011ff */
[----:B--2---:R-:W-:Y:S05]  /*8ac0*/  @!P0 NANOSLEEP.SYNCS 0x989680 ;  /* 0x009896800000895d */ /* 0x004fea0003900000 */
[----:B------:R-:W2:Y:S02]  /*8ad0*/  @!P0 SYNCS.PHASECHK.TRANS64 P0, [R0+URZ], R3 ;  /* 0x00000003000085a7 */ /* 0x000ea400080010ff */
[----:B--2---:R-:W-:Y:S05]  /*8ae0*/  @!P0 BRA `(.L_x_173) ;  /* 0xfffffffc00f08947 */ /* 0x004fea000383ffff */
[----:B------:R-:W-:Y:S05]  /*8af0*/  BRA `(.L_x_174) ;  /* 0xffffffb400e07947 */ /* 0x000fea000383ffff */
.L_x_83:
[----:B------:R-:W-:-:S07]  /*8b00*/  MOV R0, UR5 ;  /* 0x0000000500007c02 */ /* 0x000fce0008000f00 */
.L_x_175:
[----:B-1----:R1:W2:Y:S02]  /*8b10*/  SYNCS.PHASECHK.TRANS64.TRYWAIT P0, [R0+URZ], R3 ;  /* 0x00000003000075a7 */ /* 0x0022a400080011ff */
[----:B--2---:R-:W-:Y:S05]  /*8b20*/  @!P0 NANOSLEEP.SYNCS 0x989680 ;  /* 0x009896800000895d */ /* 0x004fea0003900000 */
[----:B------:R-:W2:Y:S02]  /*8b30*/  @!P0 SYNCS.PHASECHK.TRANS64 P0, [R0+URZ], R3 ;  /* 0x00000003000085a7 */ /* 0x000ea400080010ff */
[----:B--2---:R-:W-:Y:S05]  /*8b40*/  @!P0 BRA `(.L_x_175) ;  /* 0xfffffffc00f08947 */ /* 0x004fea000383ffff */
[----:B------:R-:W-:Y:S05]  /*8b50*/  BRA `(.L_x_176) ;  /* 0xffffffb400ec7947 */ /* 0x000fea000383ffff */
.L_x_84:
[----:B------:R-:W-:-:S07]  /*8b60*/  MOV R0, UR4 ;  /* 0x0000000400007c02 */ /* 0x000fce0008000f00 */
.L_x_177:
[----:B-1----:R1:W2:Y:S02]  /*8b70*/  SYNCS.PHASECHK.TRANS64.TRYWAIT P0, [R0+URZ], R3 ;  /* 0x00000003000075a7 */ /* 0x0022a400080011ff */
[----:B--2---:R-:W-:Y:S05]  /*8b80*/  @!P0 NANOSLEEP.SYNCS 0x989680 ;  /* 0x009896800000895d */ /* 0x004fea0003900000 */
[----:B------:R-:W2:Y:S02]  /*8b90*/  @!P0 SYNCS.PHASECHK.TRANS64 P0, [R0+URZ], R3 ;  /* 0x00000003000085a7 */ /* 0x000ea400080010ff */
[----:B--2---:R-:W-:Y:S05]  /*8ba0*/  @!P0 BRA `(.L_x_177) ;  /* 0xfffffffc00f08947 */ /* 0x004fea000383ffff */
[----:B------:R-:W-:Y:S05]  /*8bb0*/  BRA `(.L_x_178) ;  /* 0xffffffb400f87947 */ /* 0x000fea000383ffff */
.L_x_89:
[----:B--2---:R2:W4:Y:S02]  /*8bc0*/  SYNCS.PHASECHK.TRANS64.TRYWAIT P0, [R12+URZ+0x140], R9 ;  /* 0x000140090c0075a7 */ /* 0x00452400080011ff */
[----:B----4-:R-:W-:Y:S05]  /*8bd0*/  @!P0 NANOSLEEP.SYNCS 0x989680 ;  /* 0x009896800000895d */ /* 0x010fea0003900000 */
[----:B------:R-:W4:Y:S02]  /*8be0*/  @!P0 SYNCS.PHASECHK.TRANS64 P0, [R12+URZ+0x140], R9 ;  /* 0x000140090c0085a7 */ /* 0x000f2400080010ff */
[----:B----4-:R-:W-:Y:S05]  /*8bf0*/  @!P0 BRA `(.L_x_89) ;  /* 0xfffffffc00f08947 */ /* 0x010fea000383ffff */
[----:B------:R-:W-:Y:S05]  /*8c00*/  BRA `(.L_x_179) ;  /* 0xffffffbc00187947 */ /* 0x000fea000383ffff */
.L_x_92:
[----:B------:R-:W-:Y:S07]  /*8c10*/  MOV R0, UR21 ;  /* 0x0000001500007c02 */ /* 0x000fee0008000f00 */
.L_x_180:
[----:B--2---:R2:W3:Y:S02]  /*8c20*/  SYNCS.PHASECHK.TRANS64.TRYWAIT P2, [R0+URZ+0x138], R11 ;  /* 0x0001380b000075a7 */ /* 0x0044e400080411ff */
[----:B---3--:R-:W-:Y:S05]  /*8c30*/  @!P2 NANOSLEEP.SYNCS 0x989680 ;  /* 0x009896800000a95d */ /* 0x008fea0003900000 */
[----:B------:R-:W3:Y:S02]  /*8c40*/  @!P2 SYNCS.PHASECHK.TRANS64 P2, [R0+URZ+0x138], R11 ;  /* 0x0001380b0000a5a7 */ /* 0x000ee400080410ff */
[----:B---3--:R-:W-:Y:S05]  /*8c50*/  @!P2 BRA `(.L_x_180) ;  /* 0xfffffffc00f0a947 */ /* 0x008fea000383ffff */
[----:B------:R-:W-:Y:S05]  /*8c60*/  BRA `(.L_x_91) ;  /* 0xffffffc000807947 */ /* 0x000fea000383ffff */
.L_x_95:
[----:B--2---:R-:W-:Y:S07]  /*8c70*/  MOV R0, UR21 ;  /* 0x0000001500007c02 */ /* 0x004fee0008000f00 */
.L_x_181:
[----:B--2---:R2:W3:Y:S02]  /*8c80*/  SYNCS.PHASECHK.TRANS64.TRYWAIT P0, [R0+URZ+0x120], R9 ;  /* 0x00012009000075a7 */ /* 0x0044e400080011ff */
[----:B---3--:R-:W-:Y:S05]  /*8c90*/  @!P0 NANOSLEEP.SYNCS 0x989680 ;  /* 0x009896800000895d */ /* 0x008fea0003900000 */
[----:B------:R-:W3:Y:S02]  /*8ca0*/  @!P0 SYNCS.PHASECHK.TRANS64 P0, [R0+URZ+0x120], R9 ;  /* 0x00012009000085a7 */ /* 0x000ee400080010ff */
[----:B---3--:R-:W-:Y:S05]  /*8cb0*/  @!P0 BRA `(.L_x_181) ;  /* 0xfffffffc00f08947 */ /* 0x008fea000383ffff */
[----:B------:R-:W-:Y:S05]  /*8cc0*/  BRA `(.L_x_182) ;  /* 0xffffffc000dc7947 */ /* 0x000fea000383ffff */
.L_x_96:
[----:B------:R-:W-:Y:S07]  /*8cd0*/  MOV R0, UR21 ;  /* 0x0000001500007c02 */ /* 0x000fee0008000f00 */
.L_x_183:
[----:B--2---:R2:W3:Y:S02]  /*8ce0*/  SYNCS.PHASECHK.TRANS64.TRYWAIT P0, [R0+URZ+0x128], R9 ;  /* 0x00012809000075a7 */ /* 0x0044e400080011ff */
[----:B---3--:R-:W-:Y:S05]  /*8cf0*/  @!P0 NANOSLEEP.SYNCS 0x989680 ;  /* 0x009896800000895d */ /* 0x008fea0003900000 */
[----:B------:R-:W3:Y:S02]  /*8d00*/  @!P0 SYNCS.PHASECHK.TRANS64 P0, [R0+URZ+0x128], R9 ;  /* 0x00012809000085a7 */ /* 0x000ee400080010ff */
[----:B---3--:R-:W-:Y:S05]  /*8d10*/  @!P0 BRA `(.L_x_183) ;  /* 0xfffffffc00f08947 */ /* 0x008fea000383ffff */
[----:B------:R-:W-:Y:S05]  /*8d20*/  BRA `(.L_x_184) ;  /* 0xffffffc400147947 */ /* 0x000fea000383ffff */
.L_x_98:
[----:B------:R-:W-:-:S07]  /*8d30*/  MOV R0, UR21 ;  /* 0x0000001500007c02 */ /* 0x000fce0008000f00 */
.L_x_185:
[----:B---3--:R3:W4:Y:S02]  /*8d40*/  SYNCS.PHASECHK.TRANS64.TRYWAIT P0, [R0+URZ+0x120], R3 ;  /* 0x00012003000075a7 */ /* 0x00872400080011ff */
[----:B----4-:R-:W-:Y:S05]  /*8d50*/  @!P0 NANOSLEEP.SYNCS 0x989680 ;  /* 0x009896800000895d */ /* 0x010fea0003900000 */
[----:B------:R-:W4:Y:S02]  /*8d60*/  @!P0 SYNCS.PHASECHK.TRANS64 P0, [R0+URZ+0x120], R3 ;  /* 0x00012003000085a7 */ /* 0x000f2400080010ff */
[----:B----4-:R-:W-:Y:S05]  /*8d70*/  @!P0 BRA `(.L_x_185) ;  /* 0xfffffffc00f08947 */ /* 0x010fea000383ffff */
[----:B------:R-:W-:Y:S05]  /*8d80*/  BRA `(.L_x_186) ;  /* 0xffffffc400847947 */ /* 0x000fea000383ffff */
.L_x_100:
[----:B-1----:R1:W2:Y:S02]  /*8d90*/  SYNCS.PHASECHK.TRANS64.TRYWAIT P0, [R3+URZ+0x140], R0 ;  /* 0x00014000030075a7 */ /* 0x0022a400080011ff */
[----:B--2---:R-:W-:Y:S05]  /*8da0*/  @!P0 NANOSLEEP.SYNCS 0x989680 ;  /* 0x009896800000895d */ /* 0x004fea0003900000 */
[----:B------:R-:W2:Y:S02]  /*8db0*/  @!P0 SYNCS.PHASECHK.TRANS64 P0, [R3+URZ+0x140], R0 ;  /* 0x00014000030085a7 */ /* 0x000ea400080010ff */
[----:B--2---:R-:W-:Y:S05]  /*8dc0*/  @!P0 BRA `(.L_x_100) ;  /* 0xfffffffc00f08947 */ /* 0x004fea000383ffff */
[----:B------:R-:W-:Y:S05]  /*8dd0*/  BRA `(.L_x_187) ;  /* 0xffffffc8004c7947 */ /* 0x000fea000383ffff */
.L_x_111:
[----:B--2---:R2:W1:Y:S02]  /*8de0*/  SYNCS.PHASECHK.TRANS64.TRYWAIT P1, [R2+URZ+0x110], R5 ;  /* 0x00011005020075a7 */ /* 0x00446400080211ff */
[----:B-1----:R-:W-:Y:S05]  /*8df0*/  @!P1 NANOSLEEP.SYNCS 0x989680 ;  /* 0x009896800000995d */ /* 0x002fea0003900000 */
[----:B------:R-:W1:Y:S02]  /*8e00*/  @!P1 SYNCS.PHASECHK.TRANS64 P1, [R2+URZ+0x110], R5 ;  /* 0x00011005020095a7 */ /* 0x000e6400080210ff */
[----:B-1----:R-:W-:Y:S05]  /*8e10*/  @!P1 BRA `(.L_x_111) ;  /* 0xfffffffc00f09947 */ /* 0x002fea000383ffff */
[----:B------:R-:W-:Y:S05]  /*8e20*/  BRA `(.L_x_110) ;  /* 0xffffffd400c07947 */ /* 0x000fea000383ffff */
.L_x_113:
[----:B--2---:R2:W4:Y:S02]  /*8e30*/  SYNCS.PHASECHK.TRANS64.TRYWAIT P0, [R100+URZ+0x160], R3 ;  /* 0x00016003640075a7 */ /* 0x00452400080011ff */
[----:B----4-:R-:W-:Y:S05]  /*8e40*/  @!P0 NANOSLEEP.SYNCS 0x989680 ;  /* 0x009896800000895d */ /* 0x010fea0003900000 */
[----:B------:R-:W4:Y:S02]  /*8e50*/  @!P0 SYNCS.PHASECHK.TRANS64 P0, [R100+URZ+0x160], R3 ;  /* 0x00016003640085a7 */ /* 0x000f2400080010ff */
[----:B----4-:R-:W-:Y:S05]  /*8e60*/  @!P0 BRA `(.L_x_113) ;  /* 0xfffffffc00f08947 */ /* 0x010fea000383ffff */
[----:B------:R-:W-:Y:S05]  /*8e70*/  BRA `(.L_x_112) ;  /* 0xffffffd800107947 */ /* 0x000fea000383ffff */
.L_x_121:
[----:B---3--:R3:W4:Y:S02]  /*8e80*/  SYNCS.PHASECHK.TRANS64.TRYWAIT P0, [R109+URZ+0x110], R4 ;  /* 0x000110046d0075a7 */ /* 0x00872400080011ff */
[----:B----4-:R-:W-:Y:S05]  /*8e90*/  @!P0 NANOSLEEP.SYNCS 0x989680 ;  /* 0x009896800000895d */ /* 0x010fea0003900000 */
[----:B------:R-:W4:Y:S02]  /*8ea0*/  @!P0 SYNCS.PHASECHK.TRANS64 P0, [R109+URZ+0x110], R4 ;  /* 0x000110046d0085a7 */ /* 0x000f2400080010ff */
[----:B----4-:R-:W-:Y:S05]  /*8eb0*/  @!P0 BRA `(.L_x_121) ;  /* 0xfffffffc00f08947 */ /* 0x010fea000383ffff */
[----:B------:R-:W-:Y:S05]  /*8ec0*/  BRA `(.L_x_120) ;  /* 0xffffffe400047947 */ /* 0x000fea000383ffff */
        .weak           $__internal_0_$__cuda_sm10x_tcgen05_guardrail_trap_col_being_dealloced_not_returned_by_alloc
        .type           $__internal_0_$__cuda_sm10x_tcgen05_guardrail_trap_col_being_dealloced_not_returned_by_alloc,@function
        .size           $__internal_0_$__cuda_sm10x_tcgen05_guardrail_trap_col_being_dealloced_not_returned_by_alloc,($__internal_1_$__cuda_sm10x_tcgen05_guardrail_trap_phase_invalid_during_alloc - $__internal_0_$__cuda_sm10x_tcgen05_guardrail_trap_col_being_dealloced_not_returned_by_alloc)
$__internal_0_$__cuda_sm10x_tcgen05_guardrail_trap_col_being_dealloced_not_returned_by_alloc:
[----:B------:R-:W-:Y:S05]  /*8ed0*/  BPT.TRAP 0x1 ;  /* 0x000000040000795c */ /* 0x000fea0000300000 */
[----:B------:R-:W-:-:S04]  /*8ee0*/  HFMA2 R3, -RZ, RZ, 0, 0 ;  /* 0x00000000ff037431 */ /* 0x000fc800000001ff */
[----:B------:R-:W-:Y:S05]  /*8ef0*/  RET.REL.NODEC R2 `(_ZN7cutlass13device_kernelINS_4gemm6kernel13GemmUniversalIN4cute5tupleIJiiiiEEENS1_10collective13CollectiveMmaINS1_35MainloopSm100TmaUmmaWarpSpecializedILi17ELi2ELi4ENS5_IJNS4_1CILi1EEENSA_ILi2EEESB_EEEEENS5_IJNSA_ILi64EEENSA_ILi128EEESF_EEENS_12float_e4m3_tENS5_IJlSB_lEEESI_SJ_NS4_8TiledMMAINS4_8MMA_AtomIJNS4_10MMA_TraitsINS4_19SM100_MMA_F8F6F4_SSEJSI_SI_fSF_SG_NS4_17integral_constantINS4_4UMMA5MajorELSQ_0EEESR_NSO_INSP_7ScaleInELSS_0EEEST_EEEEEENS4_6LayoutINS5_IJSB_SB_SB_EEENS5_IJNSA_ILi0EEESY_SY_EEEEENS5_IJNS4_10UnderscoreES11_S11_EEEEENS4_23SM90_TMA_LOAD_MULTICASTENS4_14ComposedLayoutINS4_7SwizzleILi2ELi4ELi3EEENS4_18smem_ptr_flag_bitsILi8EEENSW_INS5_IJNSA_ILi8EEESF_EEENS5_IJSF_SB_EEEEEEEvNS4_8identityENS4_13SM90_TMA_LOADES1E_vS1F_EENS_8epilogue10collective18CollectiveEpilogueINS1I_23Sm100TmaWarpSpecializedILi2ELi2ELi32ELb0ELb0EEEJSH_NS5_IJNSW_ISF_SB_EES1N_EEESI_SJ_SI_SJ_NS1I_6fusion15FusionCallbacksIS1M_NS1P_17LinearCombinationISI_fSI_fLNS_15FloatRoundStyleE2EEESH_S1O_JEEENS4_5SM1004TMEM4LOAD26SM100_TMEM_LOAD_16dp32b32xES1G_S1E_NS4_39AutoVectorizingCopyWithAssumedAlignmentILi128EEENS4_14SM90_TMA_STOREES1E_S20_S20_EEEvvEEEEvNT_6ParamsE) ;  /* 0xffffff7002407950 */ /* 0x000fea0003c3ffff */
        .weak           $__internal_1_$__cuda_sm10x_tcgen05_guardrail_trap_phase_invalid_during_alloc
        .type           $__internal_1_$__cuda_sm10x_tcgen05_guardrail_trap_phase_invalid_during_alloc,@function
        .size           $__internal_1_$__cuda_sm10x_tcgen05_guardrail_trap_phase_invalid_during_alloc,($__internal_2_$__cuda_sm10x_tcgen05_guardrail_trap_unallocated_columns_being_dealloced - $__internal_1_$__cuda_sm10x_tcgen05_guardrail_trap_phase_invalid_during_alloc)
$__internal_1_$__cuda_sm10x_tcgen05_guardrail_trap_phase_invalid_during_alloc:
[----:B------:R-:W-:Y:S05]  /*8f00*/  BPT.TRAP 0x1 ;  /* 0x000000040000795c */ /* 0x000fea0000300000 */
[----:B------:R-:W-:-:S04]  /*8f10*/  MOV R5, 0x0 ;  /* 0x0000000000057802 */ /* 0x000fc80000000f00 */
[----:B------:R-:W-:Y:S05]  /*8f20*/  RET.REL.NODEC R4 `(_ZN7cutlass13device_kernelINS_4gemm6kernel13GemmUniversalIN4cute5tupleIJiiiiEEENS1_10collective13CollectiveMmaINS1_35MainloopSm100TmaUmmaWarpSpecializedILi17ELi2ELi4ENS5_IJNS4_1CILi1EEENSA_ILi2EEESB_EEEEENS5_IJNSA_ILi64EEENSA_ILi128EEESF_EEENS_12float_e4m3_tENS5_IJlSB_lEEESI_SJ_NS4_8TiledMMAINS4_8MMA_AtomIJNS4_10MMA_TraitsINS4_19SM100_MMA_F8F6F4_SSEJSI_SI_fSF_SG_NS4_17integral_constantINS4_4UMMA5MajorELSQ_0EEESR_NSO_INSP_7ScaleInELSS_0EEEST_EEEEEENS4_6LayoutINS5_IJSB_SB_SB_EEENS5_IJNSA_ILi0EEESY_SY_EEEEENS5_IJNS4_10UnderscoreES11_S11_EEEEENS4_23SM90_TMA_LOAD_MULTICASTENS4_14ComposedLayoutINS4_7SwizzleILi2ELi4ELi3EEENS4_18smem_ptr_flag_bitsILi8EEENSW_INS5_IJNSA_ILi8EEESF_EEENS5_IJSF_SB_EEEEEEEvNS4_8identityENS4_13SM90_TMA_LOADES1E_vS1F_EENS_8epilogue10collective18CollectiveEpilogueINS1I_23Sm100TmaWarpSpecializedILi2ELi2ELi32ELb0ELb0EEEJSH_NS5_IJNSW_ISF_SB_EES1N_EEESI_SJ_SI_SJ_NS1I_6fusion15FusionCallbacksIS1M_NS1P_17LinearCombinationISI_fSI_fLNS_15FloatRoundStyleE2EEESH_S1O_JEEENS4_5SM1004TMEM4LOAD26SM100_TMEM_LOAD_16dp32b32xES1G_S1E_NS4_39AutoVectorizingCopyWithAssumedAlignmentILi128EEENS4_14SM90_TMA_STOREES1E_S20_S20_EEEvvEEEEvNT_6ParamsE) ;  /* 0xffffff7004347950 */ /* 0x000fea0003c3ffff */
        .weak           $__internal_2_$__cuda_sm10x_tcgen05_guardrail_trap_unallocated_columns_being_dealloced
        .type           $__internal_2_$__cuda_sm10x_tcgen05_guardrail_trap_unallocated_columns_being_dealloced,@function
        .size           $__internal_2_$__cuda_sm10x_tcgen05_guardrail_trap_unallocated_columns_being_dealloced,(.L_x_189 - $__internal_2_$__cuda_sm10x_tcgen05_guardrail_trap_unallocated_columns_being_dealloced)
$__internal_2_$__cuda_sm10x_tcgen05_guardrail_trap_unallocated_columns_being_dealloced:
[----:B------:R-:W-:Y:S05]  /*8f30*/  BPT.TRAP 0x1 ;  /* 0x000000040000795c */ /* 0x000fea0000300000 */
[----:B------:R-:W-:-:S04]  /*8f40*/  HFMA2 R3, -RZ, RZ, 0, 0 ;  /* 0x00000000ff037431 */ /* 0x000fc800000001ff */
[----:B------:R-:W-:Y:S05]  /*8f50*/  RET.REL.NODEC R2 `(_ZN7cutlass13device_kernelINS_4gemm6kernel13GemmUniversalIN4cute5tupleIJiiiiEEENS1_10collective13CollectiveMmaINS1_35MainloopSm100TmaUmmaWarpSpecializedILi17ELi2ELi4ENS5_IJNS4_1CILi1EEENSA_ILi2EEESB_EEEEENS5_IJNSA_ILi64EEENSA_ILi128EEESF_EEENS_12float_e4m3_tENS5_IJlSB_lEEESI_SJ_NS4_8TiledMMAINS4_8MMA_AtomIJNS4_10MMA_TraitsINS4_19SM100_MMA_F8F6F4_SSEJSI_SI_fSF_SG_NS4_17integral_constantINS4_4UMMA5MajorELSQ_0EEESR_NSO_INSP_7ScaleInELSS_0EEEST_EEEEEENS4_6LayoutINS5_IJSB_SB_SB_EEENS5_IJNSA_ILi0EEESY_SY_EEEEENS5_IJNS4_10UnderscoreES11_S11_EEEEENS4_23SM90_TMA_LOAD_MULTICASTENS4_14ComposedLayoutINS4_7SwizzleILi2ELi4ELi3EEENS4_18smem_ptr_flag_bitsILi8EEENSW_INS5_IJNSA_ILi8EEESF_EEENS5_IJSF_SB_EEEEEEEvNS4_8identityENS4_13SM90_TMA_LOADES1E_vS1F_EENS_8epilogue10collective18CollectiveEpilogueINS1I_23Sm100TmaWarpSpecializedILi2ELi2ELi32ELb0ELb0EEEJSH_NS5_IJNSW_ISF_SB_EES1N_EEESI_SJ_SI_SJ_NS1I_6fusion15FusionCallbacksIS1M_NS1P_17LinearCombinationISI_fSI_fLNS_15FloatRoundStyleE2EEESH_S1O_JEEENS4_5SM1004TMEM4LOAD26SM100_TMEM_LOAD_16dp32b32xES1G_S1E_NS4_39AutoVectorizingCopyWithAssumedAlignmentILi128EEENS4_14SM90_TMA_STOREES1E_S20_S20_EEEvvEEEEvNT_6ParamsE) ;  /* 0xffffff7002287950 */ /* 0x000fea0003c3ffff */
.L_x_188:
[----:B------:R-:W-:-:S00]  /*8f60*/  BRA `(.L_x_188) ;  /* 0xfffffffc00fc7947 */ /* 0x000fc0000383ffff */
[----:B------:R-:W-:-:S00]  /*8f70*/  NOP ;  /* 0x0000000000007918 */ /* 0x000fc00000000000 */
        /* <DEDUP_REMOVED lines=8> */
.L_x_189:


//--------------------- .nv.global.init           --------------------------
	.section	.nv.global.init,"aw",@progbits
.nv.global.init:
	.type		$str$27,@object
	.size		$str$27,($str$28 - $str$27)
$str$27:
        /*0000*/ 	.byte	0x28, 0x61, 0x64, 0x64, 0x72, 0x65, 0x73, 0x73, 0x20, 0x26, 0x20, 0x6d, 0x61, 0x73, 0x6b, 0x29
        /*0010*/ 	.byte	0x20, 0x3d, 0x3d, 0x20, 0x30, 0x00
	.type		$str$28,@object
	.size		$str$28,($str$26 - $str$28)
$str$28:
        /*0016*/ 	.byte	0x2f, 0x74, 0x6d, 0x70, 0x2f, 0x63, 0x75, 0x74, 0x6c, 0x61, 0x73, 0x73, 0x5f, 0x73, 0x77, 0x65
        /*0026*/ 	.byte	0x65, 0x70, 0x5f, 0x73, 0x72, 0x63, 0x2f, 0x69, 0x6e, 0x63, 0x6c, 0x75, 0x64, 0x65, 0x2f, 0x63
        /*0036*/ 	.byte	0x75, 0x74, 0x65, 0x2f, 0x70, 0x6f, 0x69, 0x6e, 0x74, 0x65, 0x72, 0x5f, 0x66, 0x6c, 0x61, 0x67
        /*0046*/ 	.byte	0x67, 0x65, 0x64, 0x2e, 0x68, 0x70, 0x70, 0x00
	.type		$str$26,@object
	.size		$str$26,($str$25 - $str$26)
$str$26:
        /*004e*/ 	.byte	0x2f, 0x74, 0x6d, 0x70, 0x2f, 0x63, 0x75, 0x74, 0x6c, 0x61, 0x73, 0x73, 0x5f, 0x73, 0x77, 0x65
        /*005e*/ 	.byte	0x65, 0x70, 0x5f, 0x73, 0x72, 0x63, 0x2f, 0x69, 0x6e, 0x63, 0x6c, 0x75, 0x64, 0x65, 0x2f, 0x63
        /*006e*/ 	.byte	0x75, 0x74, 0x65, 0x2f, 0x61, 0x74, 0x6f, 0x6d, 0x2f, 0x63, 0x6f, 0x70, 0x79, 0x5f, 0x74, 0x72
        /*007e*/ 	.byte	0x61, 0x69, 0x74, 0x73, 0x5f, 0x73, 0x6d, 0x31, 0x30, 0x30, 0x2e, 0x68, 0x70, 0x70, 0x00
	.type		$str$25,@object
	.size		$str$25,(__unnamed_1 - $str$25)
$str$25:
        /*008d*/ 	.byte	0x28, 0x28, 0x75, 0x69, 0x6e, 0x74, 0x33, 0x32, 0x5f, 0x74, 0x28, 0x74, 0x68, 0x72, 0x65, 0x61
        /*009d*/ 	.byte	0x64, 0x49, 0x64, 0x78, 0x2e, 0x78, 0x29, 0x20, 0x2f, 0x20, 0x33, 0x32, 0x29, 0x20, 0x25, 0x20
        /*00ad*/ 	.byte	0x34, 0x29, 0x20, 0x3d, 0x3d, 0x20, 0x28, 0x28, 0x28, 0x74, 0x6d, 0x65, 0x6d, 0x5f, 0x61, 0x64
        /*00bd*/ 	.byte	0x64, 0x72, 0x20, 0x3e, 0x3e, 0x20, 0x31, 0x36, 0x29, 0x20, 0x2f, 0x20, 0x33, 0x32, 0x29, 0x20
        /*00cd*/ 	.byte	0x25, 0x20, 0x34, 0x29, 0x00
	.type		__unnamed_1,@object
	.size		__unnamed_1,(__unnamed_2 - __unnamed_1)
__unnamed_1:
        /*00d2*/ 	.byte	0x61, 0x75, 0x74, 0x6f, 0x20, 0x63, 0x75, 0x74, 0x65, 0x3a, 0x3a, 0x61, 0x73, 0x5f, 0x70, 0x6f
        /* <DEDUP_REMOVED lines=24> */
        /*0262*/ 	.byte	0x3c, 0x34, 0x30, 0x39, 0x36, 0x3e, 0x3e, 0x3e, 0x3e, 0x5d, 0x00
	.type		__unnamed_2,@object
	.size		__unnamed_2,(.L_2 - __unnamed_2)
__unnamed_2:
        /* <DEDUP_REMOVED lines=40> */
        /*04ed*/ 	.byte	0x74, 0x65, 0x3a, 0x3a, 0x43, 0x3c, 0x30, 0x3e, 0x3e, 0x3e, 0x3e, 0x5d, 0x00
.L_2:


//--------------------- .nv.shared._ZN7cutlass13device_kernelINS_4gemm6kernel13GemmUniversalIN4cute5tupleIJiiiiEEENS1_10collective13CollectiveMmaINS1_35MainloopSm100TmaUmmaWarpSpecializedILi17ELi2ELi4ENS5_IJNS4_1CILi1EEENSA_ILi2EEESB_EEEEENS5_IJNSA_ILi64EEENSA_ILi128EEESF_EEENS_12float_e4m3_tENS5_IJlSB_lEEESI_SJ_NS4_8TiledMMAINS4_8MMA_AtomIJNS4_10MMA_TraitsINS4_19SM100_MMA_F8F6F4_SSEJSI_SI_fSF_SG_NS4_17integral_constantINS4_4UMMA5MajorELSQ_0EEESR_NSO_INSP_7ScaleInELSS_0EEEST_EEEEEENS4_6LayoutINS5_IJSB_SB_SB_EEENS5_IJNSA_ILi0EEESY_SY_EEEEENS5_IJNS4_10UnderscoreES11_S11_EEEEENS4_23SM90_TMA_LOAD_MULTICASTENS4_14ComposedLayoutINS4_7SwizzleILi2ELi4ELi3EEENS4_18smem_ptr_flag_bitsILi8EEENSW_INS5_IJNSA_ILi8EEESF_EEENS5_IJSF_SB_EEEEEEEvNS4_8identityENS4_13SM90_TMA_LOADES1E_vS1F_EENS_8epilogue10collective18CollectiveEpilogueINS1I_23Sm100TmaWarpSpecializedILi2ELi2ELi32ELb0ELb0EEEJSH_NS5_IJNSW_ISF_SB_EES1N_EEESI_SJ_SI_SJ_NS1I_6fusion15FusionCallbacksIS1M_NS1P_17LinearCombinationISI_fSI_fLNS_15FloatRoundStyleE2EEESH_S1O_JEEENS4_5SM1004TMEM4LOAD26SM100_TMEM_LOAD_16dp32b32xES1G_S1E_NS4_39AutoVectorizingCopyWithAssumedAlignmentILi128EEENS4_14SM90_TMA_STOREES1E_S20_S20_EEEvvEEEEvNT_6ParamsE --------------------------
	.section	.nv.shared._ZN7cutlass13device_kernelINS_4gemm6kernel13GemmUniversalIN4cute5tupleIJiiiiEEENS1_10collective13CollectiveMmaINS1_35MainloopSm100TmaUmmaWarpSpecializedILi17ELi2ELi4ENS5_IJNS4_1CILi1EEENSA_ILi2EEESB_EEEEENS5_IJNSA_ILi64EEENSA_ILi128EEESF_EEENS_12float_e4m3_tENS5_IJlSB_lEEESI_SJ_NS4_8TiledMMAINS4_8MMA_AtomIJNS4_10MMA_TraitsINS4_19SM100_MMA_F8F6F4_SSEJSI_SI_fSF_SG_NS4_17integral_constantINS4_4UMMA5MajorELSQ_0EEESR_NSO_INSP_7ScaleInELSS_0EEEST_EEEEEENS4_6LayoutINS5_IJSB_SB_SB_EEENS5_IJNSA_ILi0EEESY_SY_EEEEENS5_IJNS4_10UnderscoreES11_S11_EEEEENS4_23SM90_TMA_LOAD_MULTICASTENS4_14ComposedLayoutINS4_7SwizzleILi2ELi4ELi3EEENS4_18smem_ptr_flag_bitsILi8EEENSW_INS5_IJNSA_ILi8EEESF_EEENS5_IJSF_SB_EEEEEEEvNS4_8identityENS4_13SM90_TMA_LOADES1E_vS1F_EENS_8epilogue10collective18CollectiveEpilogueINS1I_23Sm100TmaWarpSpecializedILi2ELi2ELi32ELb0ELb0EEEJSH_NS5_IJNSW_ISF_SB_EES1N_EEESI_SJ_SI_SJ_NS1I_6fusion15FusionCallbacksIS1M_NS1P_17LinearCombinationISI_fSI_fLNS_15FloatRoundStyleE2EEESH_S1O_JEEENS4_5SM1004TMEM4LOAD26SM100_TMEM_LOAD_16dp32b32xES1G_S1E_NS4_39AutoVectorizingCopyWithAssumedAlignmentILi128EEENS4_14SM90_TMA_STOREES1E_S20_S20_EEEvvEEEEvNT_6ParamsE,"aw",@nobits
	.sectionflags	@""
	.align	16
	.zero		1024


//--------------------- .nv.shared.reserved.0     --------------------------
	.section	.nv.shared.reserved.0,"aw",@nobits
	.weak		__nv_reservedSMEM_offset_0_alias
	.size		__nv_reservedSMEM_offset_0_alias, 0, 64
	.other		__nv_reservedSMEM_offset_0_alias,@"STO_CUDA_RESERVED_SHARED STV_DEFAULT"
__nv_reservedSMEM_offset_0_alias:
	.zero		0
.nv.shared.reserved.0:
	.zero		64
	.weak		__nv_reservedSMEM_tcgen05_partition
	.type		__nv_reservedSMEM_tcgen05_partition,@object
	.size		__nv_reservedSMEM_tcgen05_partition,(.L_0 - __nv_reservedSMEM_tcgen05_partition)
__nv_reservedSMEM_tcgen05_partition:
	.zero		32
.L_0:


//--------------------- .nv.global                --------------------------
	.section	.nv.global,"aw",@nobits
.nv.global:
	.type		_ZN39_INTERNAL_8b5080c2_4_k_cu_22cb1f11_72934cute1_E,@object
	.size		_ZN39_INTERNAL_8b5080c2_4_k_cu_22cb1f11_72934cute1_E,(_ZN39_INTERNAL_8b5080c2_4_k_cu_22cb1f11_72934cuda3std3__45__cpo6cbeginE - _ZN39_INTERNAL_8b5080c2_4_k_cu_22cb1f11_72934cute1_E)
_ZN39_INTERNAL_8b5080c2_4_k_cu_22cb1f11_72934cute1_E:
	.zero		1
	.type		_ZN39_INTERNAL_8b5080c2_4_k_cu_22cb1f11_72934cuda3std3__45__cpo6cbeginE,@object
	.size		_ZN39_INTERNAL_8b5080c2_4_k_cu_22cb1f11_72934cuda3std3__45__cpo6cbeginE,(_ZN39_INTERNAL_8b5080c2_4_k_cu_22cb1f11_72934cuda3std3__48in_placeE - _ZN39_INTERNAL_8b5080c2_4_k_cu_22cb1f11_72934cuda3std3__45__cpo6cbeginE)
_ZN39_INTERNAL_8b5080c2_4_k_cu_22cb1f11_72934cuda3std3__45__cpo6cbeginE:
	.zero		1
	.type		_ZN39_INTERNAL_8b5080c2_4_k_cu_22cb1f11_72934cuda3std3__48in_placeE,@object
	.size		_ZN39_INTERNAL_8b5080c2_4_k_cu_22cb1f11_72934cuda3std3__48in_placeE,(_ZN39_INTERNAL_8b5080c2_4_k_cu_22cb1f11_72934cuda3std6ranges3__45__cpo9iter_moveE - _ZN39_INTERNAL_8b5080c2_4_k_cu_22cb1f11_72934cuda3std3__48in_placeE)
_ZN39_INTERNAL_8b5080c2_4_k_cu_22cb1f11_72934cuda3std3__48in_placeE:
	.zero		1
	.type		_ZN39_INTERNAL_8b5080c2_4_k_cu_22cb1f11_72934cuda3std6ranges3__45__cpo9iter_moveE,@object
	.size		_ZN39_INTERNAL_8b5080c2_4_k_cu_22cb1f11_72934cuda3std6ranges3__45__cpo9iter_moveE,(_ZN39_INTERNAL_8b5080c2_4_k_cu_22cb1f11_72934cuda3std3__45__cpo5beginE - _ZN39_INTERNAL_8b5080c2_4_k_cu_22cb1f11_72934cuda3std6ranges3__45__cpo9iter_moveE)
_ZN39_INTERNAL_8b5080c2_4_k_cu_22cb1f11_72934cuda3std6ranges3__45__cpo9iter_moveE:
	.zero		1
	.type		_ZN39_INTERNAL_8b5080c2_4_k_cu_22cb1f11_72934cuda3std3__45__cpo5beginE,@object
	.size		_ZN39_INTERNAL_8b5080c2_4_k_cu_22cb1f11_72934cuda3std3__45__cpo5beginE,(_ZN39_INTERNAL_8b5080c2_4_k_cu_22cb1f11_72934cuda3std3__441_GLOBAL__N__8b5080c2_4_k_cu_22cb1f11_72936ignoreE - _ZN39_INTERNAL_8b5080c2_4_k_cu_22cb1f11_72934cuda3std3__45__cpo5beginE)
_ZN39_INTERNAL_8b5080c2_4_k_cu_22cb1f11_72934cuda3std3__45__cpo5beginE:
	.zero		1
	.type		_ZN39_INTERNAL_8b5080c2_4_k_cu_22cb1f11_72934cuda3std3__441_GLOBAL__N__8b5080c2_4_k_cu_22cb1f11_72936ignoreE,@object
	.size		_ZN39_INTERNAL_8b5080c2_4_k_cu_22cb1f11_72934cuda3std3__441_GLOBAL__N__8b5080c2_4_k_cu_22cb1f11_72936ignoreE,(_ZN39_INTERNAL_8b5080c2_4_k_cu_22cb1f11_72934cute7productE - _ZN39_INTERNAL_8b5080c2_4_k_cu_22cb1f11_72934cuda3std3__441_GLOBAL__N__8b5080c2_4_k_cu_22cb1f11_72936ignoreE)
_ZN39_INTERNAL_8b5080c2_4_k_cu_22cb1f11_72934cuda3std3__441_GLOBAL__N__8b5080c2_4_k_cu_22cb1f11_72936ignoreE:
	.zero		1
	.type		_ZN39_INTERNAL_8b5080c2_4_k_cu_22cb1f11_72934cute7productE,@object
	.size		_ZN39_INTERNAL_8b5080c2_4_k_cu_22cb1f11_72934cute7productE,(_ZN39_INTERNAL_8b5080c2_4_k_cu_22cb1f11_72934cuda3std3__45__cpo3endE - _ZN39_INTERNAL_8b5080c2_4_k_cu_22cb1f11_72934cute7productE)
_ZN39_INTERNAL_8b5080c2_4_k_cu_22cb1f11_72934cute7productE:
	.zero		1
	.type		_ZN39_INTERNAL_8b5080c2_4_k_cu_22cb1f11_72934cuda3std3__45__cpo3endE,@object
	.size		_ZN39_INTERNAL_8b5080c2_4_k_cu_22cb1f11_72934cuda3std3__45__cpo3endE,(_ZN39_INTERNAL_8b5080c2_4_k_cu_22cb1f11_72934cuda3std3__419piecewise_constructE - _ZN39_INTERNAL_8b5080c2_4_k_cu_22cb1f11_72934cuda3std3__45__cpo3endE)
_ZN39_INTERNAL_8b5080c2_4_k_cu_22cb1f11_72934cuda3std3__45__cpo3endE:
	.zero		1
	.type		_ZN39_INTERNAL_8b5080c2_4_k_cu_22cb1f11_72934cuda3std3__419piecewise_constructE,@object
	.size		_ZN39_INTERNAL_8b5080c2_4_k_cu_22cb1f11_72934cuda3std3__419piecewise_constructE,(_ZN39_INTERNAL_8b5080c2_4_k_cu_22cb1f11_72934cuda3std3__45__cpo4cendE - _ZN39_INTERNAL_8b5080c2_4_k_cu_22cb1f11_72934cuda3std3__419piecewise_constructE)
_ZN39_INTERNAL_8b5080c2_4_k_cu_22cb1f11_72934cuda3std3__419piecewise_constructE:
	.zero		1
	.type		_ZN39_INTERNAL_8b5080c2_4_k_cu_22cb1f11_72934cuda3std3__45__cpo4cendE,@object
	.size		_ZN39_INTERNAL_8b5080c2_4_k_cu_22cb1f11_72934cuda3std3__45__cpo4cendE,(_ZN39_INTERNAL_8b5080c2_4_k_cu_22cb1f11_72934cuda3std6ranges3__45__cpo4swapE - _ZN39_INTERNAL_8b5080c2_4_k_cu_22cb1f11_72934cuda3std3__45__cpo4cendE)
_ZN39_INTERNAL_8b5080c2_4_k_cu_22cb1f11_72934cuda3std3__45__cpo4cendE:
	.zero		1
	.type		_ZN39_INTERNAL_8b5080c2_4_k_cu_22cb1f11_72934cuda3std6ranges3__45__cpo4swapE,@object
	.size		_ZN39_INTERNAL_8b5080c2_4_k_cu_22cb1f11_72934cuda3std6ranges3__45__cpo4swapE,(.L_10 - _ZN39_INTERNAL_8b5080c2_4_k_cu_22cb1f11_72934cuda3std6ranges3__45__cpo4swapE)
_ZN39_INTERNAL_8b5080c2_4_k_cu_22cb1f11_72934cuda3std6ranges3__45__cpo4swapE:
	.zero		1
.L_10:


//--------------------- .nv.constant0._ZN7cutlass13device_kernelINS_4gemm6kernel13GemmUniversalIN4cute5tupleIJiiiiEEENS1_10collective13CollectiveMmaINS1_35MainloopSm100TmaUmmaWarpSpecializedILi17ELi2ELi4ENS5_IJNS4_1CILi1EEENSA_ILi2EEESB_EEEEENS5_IJNSA_ILi64EEENSA_ILi128EEESF_EEENS_12float_e4m3_tENS5_IJlSB_lEEESI_SJ_NS4_8TiledMMAINS4_8MMA_AtomIJNS4_10MMA_TraitsINS4_19SM100_MMA_F8F6F4_SSEJSI_SI_fSF_SG_NS4_17integral_constantINS4_4UMMA5MajorELSQ_0EEESR_NSO_INSP_7ScaleInELSS_0EEEST_EEEEEENS4_6LayoutINS5_IJSB_SB_SB_EEENS5_IJNSA_ILi0EEESY_SY_EEEEENS5_IJNS4_10UnderscoreES11_S11_EEEEENS4_23SM90_TMA_LOAD_MULTICASTENS4_14ComposedLayoutINS4_7SwizzleILi2ELi4ELi3EEENS4_18smem_ptr_flag_bitsILi8EEENSW_INS5_IJNSA_ILi8EEESF_EEENS5_IJSF_SB_EEEEEEEvNS4_8identityENS4_13SM90_TMA_LOADES1E_vS1F_EENS_8epilogue10collective18CollectiveEpilogueINS1I_23Sm100TmaWarpSpecializedILi2ELi2ELi32ELb0ELb0EEEJSH_NS5_IJNSW_ISF_SB_EES1N_EEESI_SJ_SI_SJ_NS1I_6fusion15FusionCallbacksIS1M_NS1P_17LinearCombinationISI_fSI_fLNS_15FloatRoundStyleE2EEESH_S1O_JEEENS4_5SM1004TMEM4LOAD26SM100_TMEM_LOAD_16dp32b32xES1G_S1E_NS4_39AutoVectorizingCopyWithAssumedAlignmentILi128EEENS4_14SM90_TMA_STOREES1E_S20_S20_EEEvvEEEEvNT_6ParamsE --------------------------
	.section	.nv.constant0._ZN7cutlass13device_kernelINS_4gemm6kernel13GemmUniversalIN4cute5tupleIJiiiiEEENS1_10collective13CollectiveMmaINS1_35MainloopSm100TmaUmmaWarpSpecializedILi17ELi2ELi4ENS5_IJNS4_1CILi1EEENSA_ILi2EEESB_EEEEENS5_IJNSA_ILi64EEENSA_ILi128EEESF_EEENS_12float_e4m3_tENS5_IJlSB_lEEESI_SJ_NS4_8TiledMMAINS4_8MMA_AtomIJNS4_10MMA_TraitsINS4_19SM100_MMA_F8F6F4_SSEJSI_SI_fSF_SG_NS4_17integral_constantINS4_4UMMA5MajorELSQ_0EEESR_NSO_INSP_7ScaleInELSS_0EEEST_EEEEEENS4_6LayoutINS5_IJSB_SB_SB_EEENS5_IJNSA_ILi0EEESY_SY_EEEEENS5_IJNS4_10UnderscoreES11_S11_EEEEENS4_23SM90_TMA_LOAD_MULTICASTENS4_14ComposedLayoutINS4_7SwizzleILi2ELi4ELi3EEENS4_18smem_ptr_flag_bitsILi8EEENSW_INS5_IJNSA_ILi8EEESF_EEENS5_IJSF_SB_EEEEEEEvNS4_8identityENS4_13SM90_TMA_LOADES1E_vS1F_EENS_8epilogue10collective18CollectiveEpilogueINS1I_23Sm100TmaWarpSpecializedILi2ELi2ELi32ELb0ELb0EEEJSH_NS5_IJNSW_ISF_SB_EES1N_EEESI_SJ_SI_SJ_NS1I_6fusion15FusionCallbacksIS1M_NS1P_17LinearCombinationISI_fSI_fLNS_15FloatRoundStyleE2EEESH_S1O_JEEENS4_5SM1004TMEM4LOAD26SM100_TMEM_LOAD_16dp32b32xES1G_S1E_NS4_39AutoVectorizingCopyWithAssumedAlignmentILi128EEENS4_14SM90_TMA_STOREES1E_S20_S20_EEEvvEEEEvNT_6ParamsE,"a",@progbits
	.sectionflags	@""
	.align	4
.nv.constant0._ZN7cutlass13device_kernelINS_4gemm6kernel13GemmUniversalIN4cute5tupleIJiiiiEEENS1_10collective13CollectiveMmaINS1_35MainloopSm100TmaUmmaWarpSpecializedILi17ELi2ELi4ENS5_IJNS4_1CILi1EEENSA_ILi2EEESB_EEEEENS5_IJNSA_ILi64EEENSA_ILi128EEESF_EEENS_12float_e4m3_tENS5_IJlSB_lEEESI_SJ_NS4_8TiledMMAINS4_8MMA_AtomIJNS4_10MMA_TraitsINS4_19SM100_MMA_F8F6F4_SSEJSI_SI_fSF_SG_NS4_17integral_constantINS4_4UMMA5MajorELSQ_0EEESR_NSO_INSP_7ScaleInELSS_0EEEST_EEEEEENS4_6LayoutINS5_IJSB_SB_SB_EEENS5_IJNSA_ILi0EEESY_SY_EEEEENS5_IJNS4_10UnderscoreES11_S11_EEEEENS4_23SM90_TMA_LOAD_MULTICASTENS4_14ComposedLayoutINS4_7SwizzleILi2ELi4ELi3EEENS4_18smem_ptr_flag_bitsILi8EEENSW_INS5_IJNSA_ILi8EEESF_EEENS5_IJSF_SB_EEEEEEEvNS4_8identityENS4_13SM90_TMA_LOADES1E_vS1F_EENS_8epilogue10collective18CollectiveEpilogueINS1I_23Sm100TmaWarpSpecializedILi2ELi2ELi32ELb0ELb0EEEJSH_NS5_IJNSW_ISF_SB_EES1N_EEESI_SJ_SI_SJ_NS1I_6fusion15FusionCallbacksIS1M_NS1P_17LinearCombinationISI_fSI_fLNS_15FloatRoundStyleE2EEESH_S1O_JEEENS4_5SM1004TMEM4LOAD26SM100_TMEM_LOAD_16dp32b32xES1G_S1E_NS4_39AutoVectorizingCopyWithAssumedAlignmentILi128EEENS4_14SM90_TMA_STOREES1E_S20_S20_EEEvvEEEEvNT_6ParamsE:
	.zero		2944


//--------------------- SYMBOLS --------------------------

	.type		.nv.reservedSmem.offset0,@object
	.size		.nv.reservedSmem.offset0,0x4
	.type		.nv.reservedSmem.cap,@object
	.size		.nv.reservedSmem.cap,0x4
	.type		__assertfail,@function
